//
// Generated by NVIDIA NVVM Compiler
//
// Compiler Build ID: CL-36424714
// Cuda compilation tools, release 13.0, V13.0.88
// Based on NVVM 20.0.0
//

.version 9.0
.target sm_100
.address_size 64

	// .globl	_Z13diffuseKernelPfS_iiiffi

.visible .entry _Z13diffuseKernelPfS_iiiffi(
	.param .u64 .ptr .align 1 _Z13diffuseKernelPfS_iiiffi_param_0,
	.param .u64 .ptr .align 1 _Z13diffuseKernelPfS_iiiffi_param_1,
	.param .u32 _Z13diffuseKernelPfS_iiiffi_param_2,
	.param .u32 _Z13diffuseKernelPfS_iiiffi_param_3,
	.param .u32 _Z13diffuseKernelPfS_iiiffi_param_4,
	.param .f32 _Z13diffuseKernelPfS_iiiffi_param_5,
	.param .f32 _Z13diffuseKernelPfS_iiiffi_param_6,
	.param .u32 _Z13diffuseKernelPfS_iiiffi_param_7
)
{
	.reg .pred 	%p<19>;
	.reg .b32 	%r<101>;
	.reg .b32 	%f<101>;
	.reg .b64 	%rd<55>;

	ld.param.u64 	%rd5, [_Z13diffuseKernelPfS_iiiffi_param_0];
	ld.param.u64 	%rd6, [_Z13diffuseKernelPfS_iiiffi_param_1];
	ld.param.u32 	%r40, [_Z13diffuseKernelPfS_iiiffi_param_2];
	ld.param.u32 	%r42, [_Z13diffuseKernelPfS_iiiffi_param_3];
	ld.param.u32 	%r43, [_Z13diffuseKernelPfS_iiiffi_param_4];
	ld.param.f32 	%f1, [_Z13diffuseKernelPfS_iiiffi_param_5];
	ld.param.f32 	%f2, [_Z13diffuseKernelPfS_iiiffi_param_6];
	ld.param.u32 	%r39, [_Z13diffuseKernelPfS_iiiffi_param_7];
	cvta.to.global.u64 	%rd1, %rd5;
	cvta.to.global.u64 	%rd2, %rd6;
	mov.u32 	%r44, %ctaid.x;
	mov.u32 	%r45, %ntid.x;
	mov.u32 	%r46, %tid.x;
	mad.lo.s32 	%r47, %r44, %r45, %r46;
	mov.u32 	%r48, %ctaid.y;
	mov.u32 	%r49, %ntid.y;
	mov.u32 	%r50, %tid.y;
	mad.lo.s32 	%r51, %r48, %r49, %r50;
	mov.u32 	%r52, %ctaid.z;
	mov.u32 	%r53, %ntid.z;
	mov.u32 	%r54, %tid.z;
	mad.lo.s32 	%r55, %r52, %r53, %r54;
	setp.lt.s32 	%p1, %r47, 1;
	setp.eq.s32 	%p2, %r51, 0;
	setp.eq.s32 	%p3, %r55, 0;
	or.pred  	%p4, %p2, %p3;
	or.pred  	%p5, %p4, %p1;
	add.s32 	%r56, %r40, -1;
	setp.ge.s32 	%p6, %r47, %r56;
	or.pred  	%p7, %p5, %p6;
	add.s32 	%r57, %r42, -1;
	setp.ge.s32 	%p8, %r51, %r57;
	or.pred  	%p9, %p7, %p8;
	add.s32 	%r58, %r43, -1;
	setp.ge.s32 	%p10, %r55, %r58;
	or.pred  	%p11, %p9, %p10;
	@%p11 bra 	$L__BB0_10;
	mul.lo.s32 	%r4, %r42, %r47;
	mul.lo.s32 	%r5, %r4, %r43;
	mul.lo.s32 	%r6, %r43, %r51;
	add.s32 	%r59, %r5, %r6;
	add.s32 	%r7, %r59, %r55;
	mul.lo.s32 	%r8, %r7, %r39;
	setp.lt.s32 	%p12, %r39, 1;
	@%p12 bra 	$L__BB0_10;
	add.s32 	%r61, %r4, %r42;
	add.s32 	%r62, %r6, %r55;
	mad.lo.s32 	%r63, %r61, %r43, %r62;
	mul.lo.s32 	%r9, %r63, %r39;
	shl.b32 	%r64, %r42, 1;
	sub.s32 	%r65, %r61, %r64;
	mad.lo.s32 	%r66, %r65, %r43, %r62;
	mul.lo.s32 	%r10, %r66, %r39;
	add.s32 	%r67, %r6, %r43;
	add.s32 	%r68, %r7, %r43;
	mul.lo.s32 	%r11, %r68, %r39;
	shl.b32 	%r69, %r43, 1;
	sub.s32 	%r70, %r67, %r69;
	add.s32 	%r71, %r70, %r55;
	add.s32 	%r72, %r71, %r5;
	mul.lo.s32 	%r12, %r72, %r39;
	add.s32 	%r73, %r7, -1;
	mul.lo.s32 	%r13, %r73, %r39;
	and.b32  	%r14, %r39, 3;
	setp.lt.u32 	%p13, %r39, 4;
	mov.b32 	%r100, 0;
	@%p13 bra 	$L__BB0_5;
	and.b32  	%r100, %r39, 2147483644;
	neg.s32 	%r98, %r100;
	add.s64 	%rd3, %rd1, 8;
	add.s32 	%r74, %r51, %r4;
	mad.lo.s32 	%r75, %r43, %r74, %r55;
	mad.lo.s32 	%r96, %r39, %r75, %r39;
	mul.wide.u32 	%rd7, %r39, 4;
	add.s64 	%rd4, %rd3, %rd7;
	mov.u32 	%r91, %r12;
	mov.u32 	%r92, %r11;
	mov.u32 	%r93, %r10;
	mov.u32 	%r94, %r9;
	mov.u32 	%r95, %r13;
	mov.u32 	%r97, %r8;
$L__BB0_4:
	.pragma "nounroll";
	mul.wide.s32 	%rd8, %r97, 4;
	add.s64 	%rd9, %rd2, %rd8;
	mul.wide.s32 	%rd10, %r96, 4;
	add.s64 	%rd11, %rd3, %rd10;
	mul.wide.s32 	%rd12, %r95, 4;
	add.s64 	%rd13, %rd4, %rd12;
	mul.wide.s32 	%rd14, %r94, 4;
	add.s64 	%rd15, %rd3, %rd14;
	mul.wide.s32 	%rd16, %r93, 4;
	add.s64 	%rd17, %rd3, %rd16;
	mul.wide.s32 	%rd18, %r92, 4;
	add.s64 	%rd19, %rd3, %rd18;
	mul.wide.s32 	%rd20, %r91, 4;
	add.s64 	%rd21, %rd3, %rd20;
	add.s64 	%rd22, %rd3, %rd12;
	ld.global.f32 	%f3, [%rd9];
	ld.global.f32 	%f4, [%rd15+-8];
	ld.global.f32 	%f5, [%rd17+-8];
	add.f32 	%f6, %f4, %f5;
	ld.global.f32 	%f7, [%rd19+-8];
	add.f32 	%f8, %f6, %f7;
	ld.global.f32 	%f9, [%rd21+-8];
	add.f32 	%f10, %f8, %f9;
	ld.global.f32 	%f11, [%rd11+-8];
	add.f32 	%f12, %f10, %f11;
	ld.global.f32 	%f13, [%rd22+-8];
	add.f32 	%f14, %f12, %f13;
	fma.rn.f32 	%f15, %f1, %f14, %f3;
	mul.f32 	%f16, %f2, %f15;
	st.global.f32 	[%rd13+-8], %f16;
	ld.global.f32 	%f17, [%rd9+4];
	ld.global.f32 	%f18, [%rd15+-4];
	ld.global.f32 	%f19, [%rd17+-4];
	add.f32 	%f20, %f18, %f19;
	ld.global.f32 	%f21, [%rd19+-4];
	add.f32 	%f22, %f20, %f21;
	ld.global.f32 	%f23, [%rd21+-4];
	add.f32 	%f24, %f22, %f23;
	ld.global.f32 	%f25, [%rd11+-4];
	add.f32 	%f26, %f24, %f25;
	ld.global.f32 	%f27, [%rd22+-4];
	add.f32 	%f28, %f26, %f27;
	fma.rn.f32 	%f29, %f1, %f28, %f17;
	mul.f32 	%f30, %f2, %f29;
	st.global.f32 	[%rd13+-4], %f30;
	ld.global.f32 	%f31, [%rd9+8];
	ld.global.f32 	%f32, [%rd15];
	ld.global.f32 	%f33, [%rd17];
	add.f32 	%f34, %f32, %f33;
	ld.global.f32 	%f35, [%rd19];
	add.f32 	%f36, %f34, %f35;
	ld.global.f32 	%f37, [%rd21];
	add.f32 	%f38, %f36, %f37;
	ld.global.f32 	%f39, [%rd11];
	add.f32 	%f40, %f38, %f39;
	ld.global.f32 	%f41, [%rd22];
	add.f32 	%f42, %f40, %f41;
	fma.rn.f32 	%f43, %f1, %f42, %f31;
	mul.f32 	%f44, %f2, %f43;
	st.global.f32 	[%rd13], %f44;
	ld.global.f32 	%f45, [%rd9+12];
	ld.global.f32 	%f46, [%rd15+4];
	ld.global.f32 	%f47, [%rd17+4];
	add.f32 	%f48, %f46, %f47;
	ld.global.f32 	%f49, [%rd19+4];
	add.f32 	%f50, %f48, %f49;
	ld.global.f32 	%f51, [%rd21+4];
	add.f32 	%f52, %f50, %f51;
	ld.global.f32 	%f53, [%rd11+4];
	add.f32 	%f54, %f52, %f53;
	ld.global.f32 	%f55, [%rd22+4];
	add.f32 	%f56, %f54, %f55;
	fma.rn.f32 	%f57, %f1, %f56, %f45;
	mul.f32 	%f58, %f2, %f57;
	st.global.f32 	[%rd13+4], %f58;
	add.s32 	%r98, %r98, 4;
	add.s32 	%r97, %r97, 4;
	add.s32 	%r96, %r96, 4;
	add.s32 	%r95, %r95, 4;
	add.s32 	%r94, %r94, 4;
	add.s32 	%r93, %r93, 4;
	add.s32 	%r92, %r92, 4;
	add.s32 	%r91, %r91, 4;
	setp.ne.s32 	%p14, %r98, 0;
	@%p14 bra 	$L__BB0_4;
$L__BB0_5:
	setp.eq.s32 	%p15, %r14, 0;
	@%p15 bra 	$L__BB0_10;
	setp.eq.s32 	%p16, %r14, 1;
	@%p16 bra 	$L__BB0_8;
	add.s32 	%r76, %r100, %r8;
	add.s32 	%r77, %r100, %r9;
	add.s32 	%r78, %r100, %r10;
	add.s32 	%r79, %r100, %r11;
	add.s32 	%r80, %r100, %r12;
	add.s32 	%r81, %r76, %r39;
	add.s32 	%r82, %r100, %r13;
	mul.wide.s32 	%rd23, %r76, 4;
	add.s64 	%rd24, %rd2, %rd23;
	ld.global.f32 	%f59, [%rd24];
	mul.wide.s32 	%rd25, %r77, 4;
	add.s64 	%rd26, %rd1, %rd25;
	ld.global.f32 	%f60, [%rd26];
	mul.wide.s32 	%rd27, %r78, 4;
	add.s64 	%rd28, %rd1, %rd27;
	ld.global.f32 	%f61, [%rd28];
	add.f32 	%f62, %f60, %f61;
	mul.wide.s32 	%rd29, %r79, 4;
	add.s64 	%rd30, %rd1, %rd29;
	ld.global.f32 	%f63, [%rd30];
	add.f32 	%f64, %f62, %f63;
	mul.wide.s32 	%rd31, %r80, 4;
	add.s64 	%rd32, %rd1, %rd31;
	ld.global.f32 	%f65, [%rd32];
	add.f32 	%f66, %f64, %f65;
	mul.wide.s32 	%rd33, %r81, 4;
	add.s64 	%rd34, %rd1, %rd33;
	ld.global.f32 	%f67, [%rd34];
	add.f32 	%f68, %f66, %f67;
	mul.wide.s32 	%rd35, %r82, 4;
	add.s64 	%rd36, %rd1, %rd35;
	ld.global.f32 	%f69, [%rd36];
	add.f32 	%f70, %f68, %f69;
	fma.rn.f32 	%f71, %f1, %f70, %f59;
	mul.f32 	%f72, %f2, %f71;
	mul.wide.u32 	%rd37, %r39, 4;
	add.s64 	%rd38, %rd36, %rd37;
	st.global.f32 	[%rd38], %f72;
	ld.global.f32 	%f73, [%rd24+4];
	ld.global.f32 	%f74, [%rd26+4];
	ld.global.f32 	%f75, [%rd28+4];
	add.f32 	%f76, %f74, %f75;
	ld.global.f32 	%f77, [%rd30+4];
	add.f32 	%f78, %f76, %f77;
	ld.global.f32 	%f79, [%rd32+4];
	add.f32 	%f80, %f78, %f79;
	ld.global.f32 	%f81, [%rd34+4];
	add.f32 	%f82, %f80, %f81;
	ld.global.f32 	%f83, [%rd36+4];
	add.f32 	%f84, %f82, %f83;
	fma.rn.f32 	%f85, %f1, %f84, %f73;
	mul.f32 	%f86, %f2, %f85;
	st.global.f32 	[%rd38+4], %f86;
	add.s32 	%r100, %r100, 2;
$L__BB0_8:
	and.b32  	%r83, %r39, 1;
	setp.eq.b32 	%p17, %r83, 1;
	not.pred 	%p18, %p17;
	@%p18 bra 	$L__BB0_10;
	add.s32 	%r84, %r100, %r8;
	add.s32 	%r85, %r100, %r9;
	add.s32 	%r86, %r100, %r10;
	add.s32 	%r87, %r100, %r11;
	add.s32 	%r88, %r100, %r12;
	add.s32 	%r89, %r84, %r39;
	add.s32 	%r90, %r100, %r13;
	mul.wide.s32 	%rd39, %r84, 4;
	add.s64 	%rd40, %rd2, %rd39;
	ld.global.f32 	%f87, [%rd40];
	mul.wide.s32 	%rd41, %r85, 4;
	add.s64 	%rd42, %rd1, %rd41;
	ld.global.f32 	%f88, [%rd42];
	mul.wide.s32 	%rd43, %r86, 4;
	add.s64 	%rd44, %rd1, %rd43;
	ld.global.f32 	%f89, [%rd44];
	add.f32 	%f90, %f88, %f89;
	mul.wide.s32 	%rd45, %r87, 4;
	add.s64 	%rd46, %rd1, %rd45;
	ld.global.f32 	%f91, [%rd46];
	add.f32 	%f92, %f90, %f91;
	mul.wide.s32 	%rd47, %r88, 4;
	add.s64 	%rd48, %rd1, %rd47;
	ld.global.f32 	%f93, [%rd48];
	add.f32 	%f94, %f92, %f93;
	mul.wide.s32 	%rd49, %r89, 4;
	add.s64 	%rd50, %rd1, %rd49;
	ld.global.f32 	%f95, [%rd50];
	add.f32 	%f96, %f94, %f95;
	mul.wide.s32 	%rd51, %r90, 4;
	add.s64 	%rd52, %rd1, %rd51;
	ld.global.f32 	%f97, [%rd52];
	add.f32 	%f98, %f96, %f97;
	fma.rn.f32 	%f99, %f1, %f98, %f87;
	mul.f32 	%f100, %f2, %f99;
	mul.wide.u32 	%rd53, %r39, 4;
	add.s64 	%rd54, %rd52, %rd53;
	st.global.f32 	[%rd54], %f100;
$L__BB0_10:
	ret;

}
	// .globl	_Z19applyBoundaryKernelPfiiiii
.visible .entry _Z19applyBoundaryKernelPfiiiii(
	.param .u64 .ptr .align 1 _Z19applyBoundaryKernelPfiiiii_param_0,
	.param .u32 _Z19applyBoundaryKernelPfiiiii_param_1,
	.param .u32 _Z19applyBoundaryKernelPfiiiii_param_2,
	.param .u32 _Z19applyBoundaryKernelPfiiiii_param_3,
	.param .u32 _Z19applyBoundaryKernelPfiiiii_param_4,
	.param .u32 _Z19applyBoundaryKernelPfiiiii_param_5
)
{
	.reg .pred 	%p<40>;
	.reg .b32 	%r<136>;
	.reg .b64 	%rd<44>;

	ld.param.u64 	%rd3, [_Z19applyBoundaryKernelPfiiiii_param_0];
	ld.param.u32 	%r55, [_Z19applyBoundaryKernelPfiiiii_param_1];
	ld.param.u32 	%r59, [_Z19applyBoundaryKernelPfiiiii_param_2];
	ld.param.u32 	%r57, [_Z19applyBoundaryKernelPfiiiii_param_3];
	ld.param.u32 	%r58, [_Z19applyBoundaryKernelPfiiiii_param_4];
	ld.param.u32 	%r60, [_Z19applyBoundaryKernelPfiiiii_param_5];
	cvta.to.global.u64 	%rd1, %rd3;
	mov.u32 	%r61, %ctaid.x;
	mov.u32 	%r62, %ntid.x;
	mov.u32 	%r63, %tid.x;
	mad.lo.s32 	%r1, %r61, %r62, %r63;
	mov.u32 	%r64, %ctaid.y;
	mov.u32 	%r65, %ntid.y;
	mov.u32 	%r66, %tid.y;
	mad.lo.s32 	%r67, %r64, %r65, %r66;
	setp.ge.s32 	%p1, %r1, %r55;
	setp.ge.s32 	%p2, %r67, %r59;
	or.pred  	%p3, %p1, %p2;
	setp.ne.s32 	%p4, %r60, 0;
	or.pred  	%p5, %p3, %p4;
	@%p5 bra 	$L__BB1_44;
	setp.lt.s32 	%p6, %r58, 1;
	@%p6 bra 	$L__BB1_13;
	mad.lo.s32 	%r69, %r59, %r1, %r67;
	mul.lo.s32 	%r70, %r69, %r57;
	mul.lo.s32 	%r3, %r70, %r58;
	add.s32 	%r71, %r57, %r70;
	add.s32 	%r72, %r71, -1;
	mul.lo.s32 	%r4, %r72, %r58;
	and.b32  	%r5, %r58, 7;
	setp.lt.u32 	%p7, %r58, 8;
	mov.b32 	%r120, 0;
	@%p7 bra 	$L__BB1_5;
	and.b32  	%r120, %r58, 2147483640;
	mov.b32 	%r128, 0;
$L__BB1_4:
	.pragma "nounroll";
	add.s32 	%r74, %r128, %r3;
	mul.wide.s32 	%rd4, %r74, 4;
	add.s64 	%rd5, %rd1, %rd4;
	mov.b32 	%r75, 0;
	st.global.u32 	[%rd5], %r75;
	add.s32 	%r76, %r128, %r4;
	mul.wide.s32 	%rd6, %r76, 4;
	add.s64 	%rd7, %rd1, %rd6;
	st.global.u32 	[%rd7], %r75;
	st.global.u32 	[%rd5+4], %r75;
	st.global.u32 	[%rd7+4], %r75;
	st.global.u32 	[%rd5+8], %r75;
	st.global.u32 	[%rd7+8], %r75;
	st.global.u32 	[%rd5+12], %r75;
	st.global.u32 	[%rd7+12], %r75;
	st.global.u32 	[%rd5+16], %r75;
	st.global.u32 	[%rd7+16], %r75;
	st.global.u32 	[%rd5+20], %r75;
	st.global.u32 	[%rd7+20], %r75;
	st.global.u32 	[%rd5+24], %r75;
	st.global.u32 	[%rd7+24], %r75;
	st.global.u32 	[%rd5+28], %r75;
	st.global.u32 	[%rd7+28], %r75;
	add.s32 	%r128, %r128, 8;
	setp.eq.s32 	%p8, %r128, %r120;
	@%p8 bra 	$L__BB1_5;
	bra.uni 	$L__BB1_4;
$L__BB1_5:
	setp.eq.s32 	%p9, %r5, 0;
	@%p9 bra 	$L__BB1_13;
	and.b32  	%r8, %r58, 3;
	setp.lt.u32 	%p10, %r5, 4;
	@%p10 bra 	$L__BB1_8;
	add.s32 	%r77, %r120, %r3;
	mul.wide.s32 	%rd8, %r77, 4;
	add.s64 	%rd9, %rd1, %rd8;
	mov.b32 	%r78, 0;
	st.global.u32 	[%rd9], %r78;
	add.s32 	%r79, %r120, %r4;
	mul.wide.s32 	%rd10, %r79, 4;
	add.s64 	%rd11, %rd1, %rd10;
	st.global.u32 	[%rd11], %r78;
	st.global.u32 	[%rd9+4], %r78;
	st.global.u32 	[%rd11+4], %r78;
	st.global.u32 	[%rd9+8], %r78;
	st.global.u32 	[%rd11+8], %r78;
	st.global.u32 	[%rd9+12], %r78;
	st.global.u32 	[%rd11+12], %r78;
	add.s32 	%r120, %r120, 4;
$L__BB1_8:
	setp.eq.s32 	%p11, %r8, 0;
	@%p11 bra 	$L__BB1_13;
	setp.eq.s32 	%p12, %r8, 1;
	@%p12 bra 	$L__BB1_11;
	add.s32 	%r80, %r120, %r3;
	mul.wide.s32 	%rd12, %r80, 4;
	add.s64 	%rd13, %rd1, %rd12;
	mov.b32 	%r81, 0;
	st.global.u32 	[%rd13], %r81;
	add.s32 	%r82, %r120, %r4;
	mul.wide.s32 	%rd14, %r82, 4;
	add.s64 	%rd15, %rd1, %rd14;
	st.global.u32 	[%rd15], %r81;
	st.global.u32 	[%rd13+4], %r81;
	st.global.u32 	[%rd15+4], %r81;
	add.s32 	%r120, %r120, 2;
$L__BB1_11:
	and.b32  	%r83, %r58, 1;
	setp.eq.b32 	%p13, %r83, 1;
	not.pred 	%p14, %p13;
	@%p14 bra 	$L__BB1_13;
	add.s32 	%r84, %r120, %r3;
	mul.wide.s32 	%rd16, %r84, 4;
	add.s64 	%rd17, %rd1, %rd16;
	mov.b32 	%r85, 0;
	st.global.u32 	[%rd17], %r85;
	add.s32 	%r86, %r120, %r4;
	mul.wide.s32 	%rd18, %r86, 4;
	add.s64 	%rd19, %rd1, %rd18;
	st.global.u32 	[%rd19], %r85;
$L__BB1_13:
	setp.lt.s32 	%p15, %r57, 1;
	@%p15 bra 	$L__BB1_28;
	setp.lt.s32 	%p16, %r58, 1;
	@%p16 bra 	$L__BB1_28;
	and.b32  	%r13, %r58, 7;
	add.s32 	%r14, %r13, -1;
	and.b32  	%r15, %r58, 3;
	and.b32  	%r16, %r58, 2147483640;
	and.b32  	%r17, %r58, 1;
	add.s32 	%r88, %r59, -1;
	mul.lo.s32 	%r18, %r88, %r57;
	mul.lo.s32 	%r89, %r59, %r1;
	mul.lo.s32 	%r19, %r89, %r57;
	mov.b32 	%r123, 0;
$L__BB1_16:
	setp.lt.u32 	%p17, %r58, 8;
	add.s32 	%r91, %r123, %r19;
	mul.lo.s32 	%r21, %r91, %r58;
	add.s32 	%r92, %r91, %r18;
	mul.lo.s32 	%r22, %r92, %r58;
	mov.b32 	%r126, 0;
	@%p17 bra 	$L__BB1_19;
	mov.b32 	%r124, 0;
$L__BB1_18:
	.pragma "nounroll";
	add.s32 	%r94, %r124, %r21;
	mul.wide.s32 	%rd20, %r94, 4;
	add.s64 	%rd21, %rd1, %rd20;
	mov.b32 	%r95, 0;
	st.global.u32 	[%rd21], %r95;
	add.s32 	%r96, %r124, %r22;
	mul.wide.s32 	%rd22, %r96, 4;
	add.s64 	%rd23, %rd1, %rd22;
	st.global.u32 	[%rd23], %r95;
	st.global.u32 	[%rd21+4], %r95;
	st.global.u32 	[%rd23+4], %r95;
	st.global.u32 	[%rd21+8], %r95;
	st.global.u32 	[%rd23+8], %r95;
	st.global.u32 	[%rd21+12], %r95;
	st.global.u32 	[%rd23+12], %r95;
	st.global.u32 	[%rd21+16], %r95;
	st.global.u32 	[%rd23+16], %r95;
	st.global.u32 	[%rd21+20], %r95;
	st.global.u32 	[%rd23+20], %r95;
	st.global.u32 	[%rd21+24], %r95;
	st.global.u32 	[%rd23+24], %r95;
	st.global.u32 	[%rd21+28], %r95;
	st.global.u32 	[%rd23+28], %r95;
	add.s32 	%r124, %r124, 8;
	setp.ne.s32 	%p18, %r124, %r16;
	mov.u32 	%r126, %r16;
	@%p18 bra 	$L__BB1_18;
$L__BB1_19:
	setp.eq.s32 	%p19, %r13, 0;
	@%p19 bra 	$L__BB1_27;
	setp.lt.u32 	%p20, %r14, 3;
	@%p20 bra 	$L__BB1_22;
	add.s32 	%r97, %r126, %r21;
	mul.wide.s32 	%rd24, %r97, 4;
	add.s64 	%rd25, %rd1, %rd24;
	mov.b32 	%r98, 0;
	st.global.u32 	[%rd25], %r98;
	add.s32 	%r99, %r126, %r22;
	mul.wide.s32 	%rd26, %r99, 4;
	add.s64 	%rd27, %rd1, %rd26;
	st.global.u32 	[%rd27], %r98;
	st.global.u32 	[%rd25+4], %r98;
	st.global.u32 	[%rd27+4], %r98;
	st.global.u32 	[%rd25+8], %r98;
	st.global.u32 	[%rd27+8], %r98;
	st.global.u32 	[%rd25+12], %r98;
	st.global.u32 	[%rd27+12], %r98;
	add.s32 	%r126, %r126, 4;
$L__BB1_22:
	setp.eq.s32 	%p21, %r15, 0;
	@%p21 bra 	$L__BB1_27;
	setp.eq.s32 	%p22, %r15, 1;
	@%p22 bra 	$L__BB1_25;
	add.s32 	%r100, %r126, %r21;
	mul.wide.s32 	%rd28, %r100, 4;
	add.s64 	%rd29, %rd1, %rd28;
	mov.b32 	%r101, 0;
	st.global.u32 	[%rd29], %r101;
	add.s32 	%r102, %r126, %r22;
	mul.wide.s32 	%rd30, %r102, 4;
	add.s64 	%rd31, %rd1, %rd30;
	st.global.u32 	[%rd31], %r101;
	st.global.u32 	[%rd29+4], %r101;
	st.global.u32 	[%rd31+4], %r101;
	add.s32 	%r126, %r126, 2;
$L__BB1_25:
	setp.eq.s32 	%p23, %r17, 0;
	@%p23 bra 	$L__BB1_27;
	add.s32 	%r103, %r126, %r21;
	mul.wide.s32 	%rd32, %r103, 4;
	add.s64 	%rd33, %rd1, %rd32;
	mov.b32 	%r104, 0;
	st.global.u32 	[%rd33], %r104;
	add.s32 	%r105, %r126, %r22;
	mul.wide.s32 	%rd34, %r105, 4;
	add.s64 	%rd35, %rd1, %rd34;
	st.global.u32 	[%rd35], %r104;
$L__BB1_27:
	add.s32 	%r123, %r123, 1;
	setp.eq.s32 	%p24, %r123, %r57;
	@%p24 bra 	$L__BB1_28;
	bra.uni 	$L__BB1_16;
$L__BB1_28:
	setp.ne.s32 	%p25, %r1, 0;
	add.s32 	%r106, %r55, -1;
	setp.ne.s32 	%p26, %r1, %r106;
	and.pred  	%p27, %p25, %p26;
	setp.lt.s32 	%p28, %r59, 1;
	or.pred  	%p29, %p27, %p28;
	@%p29 bra 	$L__BB1_44;
	min.s32 	%r107, %r57, %r58;
	setp.lt.s32 	%p30, %r107, 1;
	@%p30 bra 	$L__BB1_44;
	and.b32  	%r33, %r58, 7;
	add.s32 	%r34, %r33, -1;
	and.b32  	%r35, %r58, 3;
	and.b32  	%r36, %r58, 2147483640;
	and.b32  	%r37, %r58, 1;
	neg.s32 	%r38, %r36;
	add.s64 	%rd2, %rd1, 16;
	mul.lo.s32 	%r39, %r59, %r1;
	mov.b32 	%r129, 0;
$L__BB1_31:
	add.s32 	%r110, %r129, %r39;
	mul.lo.s32 	%r41, %r110, %r57;
	mov.b32 	%r130, 0;
$L__BB1_32:
	setp.lt.u32 	%p31, %r58, 8;
	add.s32 	%r112, %r130, %r41;
	mul.lo.s32 	%r43, %r112, %r58;
	mov.b32 	%r134, 0;
	mov.u32 	%r131, %r43;
	mov.u32 	%r132, %r38;
	@%p31 bra 	$L__BB1_34;
$L__BB1_33:
	.pragma "nounroll";
	mul.wide.s32 	%rd36, %r131, 4;
	add.s64 	%rd37, %rd2, %rd36;
	mov.b32 	%r113, 0;
	st.global.u32 	[%rd37+-16], %r113;
	st.global.u32 	[%rd37+-12], %r113;
	st.global.u32 	[%rd37+-8], %r113;
	st.global.u32 	[%rd37+-4], %r113;
	st.global.u32 	[%rd37], %r113;
	st.global.u32 	[%rd37+4], %r113;
	st.global.u32 	[%rd37+8], %r113;
	st.global.u32 	[%rd37+12], %r113;
	add.s32 	%r132, %r132, 8;
	add.s32 	%r131, %r131, 8;
	setp.eq.s32 	%p32, %r132, 0;
	mov.u32 	%r134, %r36;
	@%p32 bra 	$L__BB1_34;
	bra.uni 	$L__BB1_33;
$L__BB1_34:
	setp.eq.s32 	%p33, %r33, 0;
	@%p33 bra 	$L__BB1_42;
	setp.lt.u32 	%p34, %r34, 3;
	@%p34 bra 	$L__BB1_37;
	add.s32 	%r114, %r134, %r43;
	mul.wide.s32 	%rd38, %r114, 4;
	add.s64 	%rd39, %rd1, %rd38;
	mov.b32 	%r115, 0;
	st.global.u32 	[%rd39], %r115;
	st.global.u32 	[%rd39+4], %r115;
	st.global.u32 	[%rd39+8], %r115;
	st.global.u32 	[%rd39+12], %r115;
	add.s32 	%r134, %r134, 4;
$L__BB1_37:
	setp.eq.s32 	%p35, %r35, 0;
	@%p35 bra 	$L__BB1_42;
	setp.eq.s32 	%p36, %r35, 1;
	@%p36 bra 	$L__BB1_40;
	add.s32 	%r116, %r134, %r43;
	mul.wide.s32 	%rd40, %r116, 4;
	add.s64 	%rd41, %rd1, %rd40;
	mov.b32 	%r117, 0;
	st.global.u32 	[%rd41], %r117;
	st.global.u32 	[%rd41+4], %r117;
	add.s32 	%r134, %r134, 2;
$L__BB1_40:
	setp.eq.s32 	%p37, %r37, 0;
	@%p37 bra 	$L__BB1_42;
	add.s32 	%r118, %r134, %r43;
	mul.wide.s32 	%rd42, %r118, 4;
	add.s64 	%rd43, %rd1, %rd42;
	mov.b32 	%r119, 0;
	st.global.u32 	[%rd43], %r119;
$L__BB1_42:
	add.s32 	%r130, %r130, 1;
	setp.ne.s32 	%p38, %r130, %r57;
	@%p38 bra 	$L__BB1_32;
	add.s32 	%r129, %r129, 1;
	setp.ne.s32 	%p39, %r129, %r59;
	@%p39 bra 	$L__BB1_31;
$L__BB1_44:
	ret;

}


// ===== COMPILED SASS (sm_100) =====

	.target	sm_100

	.elftype	@"ET_EXEC"


//--------------------- .note.nv.tkinfo           --------------------------
	.section	.note.nv.tkinfo,"",@"SHT_NOTE"
	.sectionflags	@"SHF_NOTE_NV_TKINFO"
	.tkinfo
        /*0018*/ 	.word	0x00000002
        /*0030*/ 	.string	""
        /*0030*/ 	.string	"ptxas"
        /*0030*/ 	.string	"Cuda compilation tools, release 13.0, V13.0.88"
        /*0030*/ 	.string	"Build cuda_13.0.r13.0/compiler.36424714_0"
        /*0030*/ 	.string	"-arch sm_100 -m 64 "



//--------------------- .note.nv.cuinfo           --------------------------
	.section	.note.nv.cuinfo,"",@"SHT_NOTE"
	.sectionflags	@"SHF_NOTE_NV_CUINFO"
        /*0018*/ 	.short	0x0002
        /*001a*/ 	.short	0x0064
        /*001c*/ 	.short	0x0082
	.zero		2


//--------------------- .nv.info                  --------------------------
	.section	.nv.info,"",@"SHT_CUDA_INFO"
	.align	4


	//----- nvinfo : EIATTR_REGCOUNT
	.align		4
        /*0000*/ 	.byte	0x04, 0x2f
        /*0002*/ 	.short	(.L_1 - .L_0)
	.align		4
.L_0:
        /*0004*/ 	.word	index@(_Z13diffuseKernelPfS_iiiffi)
        /*0008*/ 	.word	0x00000030


	//----- nvinfo : EIATTR_FRAME_SIZE
	.align		4
.L_1:
        /*000c*/ 	.byte	0x04, 0x11
        /*000e*/ 	.short	(.L_3 - .L_2)
	.align		4
.L_2:
        /*0010*/ 	.word	index@(_Z13diffuseKernelPfS_iiiffi)
        /*0014*/ 	.word	0x00000000


	//----- nvinfo : EIATTR_REGCOUNT
	.align		4
.L_3:
        /*0018*/ 	.byte	0x04, 0x2f
        /*001a*/ 	.short	(.L_5 - .L_4)
	.align		4
.L_4:
        /*001c*/ 	.word	index@(_Z19applyBoundaryKernelPfiiiii)
        /*0020*/ 	.word	0x00000014


	//----- nvinfo : EIATTR_FRAME_SIZE
	.align		4
.L_5:
        /*0024*/ 	.byte	0x04, 0x11
        /*0026*/ 	.short	(.L_7 - .L_6)
	.align		4
.L_6:
        /*0028*/ 	.word	index@(_Z19applyBoundaryKernelPfiiiii)
        /*002c*/ 	.word	0x00000000


	//----- nvinfo : EIATTR_MIN_STACK_SIZE
	.align		4
.L_7:
        /*0030*/ 	.byte	0x04, 0x12
        /*0032*/ 	.short	(.L_9 - .L_8)
	.align		4
.L_8:
        /*0034*/ 	.word	index@(_Z19applyBoundaryKernelPfiiiii)
        /*0038*/ 	.word	0x00000000


	//----- nvinfo : EIATTR_MIN_STACK_SIZE
	.align		4
.L_9:
        /*003c*/ 	.byte	0x04, 0x12
        /*003e*/ 	.short	(.L_11 - .L_10)
	.align		4
.L_10:
        /*0040*/ 	.word	index@(_Z13diffuseKernelPfS_iiiffi)
        /*0044*/ 	.word	0x00000000
.L_11:


//--------------------- .nv.compat                --------------------------
	.section	.nv.compat,"",@"SHT_CUDA_COMPAT_INFO"
	.align	4
        /*0000*/ 	.byte	0x02, 0x09, 0x00, 0x00, 0x02, 0x02, 0x01, 0x00, 0x02, 0x05, 0x05, 0x00, 0x03, 0x07, 0x01, 0x01
        /*0010*/ 	.byte	0x02, 0x03, 0x00, 0x00, 0x02, 0x06, 0x01, 0x00, 0x04, 0x0b, 0x08, 0x00, 0x09, 0x00, 0x00, 0x00
        /*0020*/ 	.byte	0x00, 0x00, 0x00, 0x00


//--------------------- .nv.info._Z19applyBoundaryKernelPfiiiii --------------------------
	.section	.nv.info._Z19applyBoundaryKernelPfiiiii,"",@"SHT_CUDA_INFO"
	.sectionflags	@""
	.align	4


	//----- nvinfo : EIATTR_CUDA_API_VERSION
	.align		4
        /*0000*/ 	.byte	0x04, 0x37
        /*0002*/ 	.short	(.L_13 - .L_12)
.L_12:
        /*0004*/ 	.word	0x00000082


	//----- nvinfo : EIATTR_KPARAM_INFO
	.align		4
.L_13:
        /*0008*/ 	.byte	0x04, 0x17
        /*000a*/ 	.short	(.L_15 - .L_14)
.L_14:
        /*000c*/ 	.word	0x00000000
        /*0010*/ 	.short	0x0005
        /*0012*/ 	.short	0x0018
        /*0014*/ 	.byte	0x00, 0xf0, 0x11, 0x00


	//----- nvinfo : EIATTR_KPARAM_INFO
	.align		4
.L_15:
        /*0018*/ 	.byte	0x04, 0x17
        /*001a*/ 	.short	(.L_17 - .L_16)
.L_16:
        /*001c*/ 	.word	0x00000000
        /*0020*/ 	.short	0x0004
        /*0022*/ 	.short	0x0014
        /*0024*/ 	.byte	0x00, 0xf0, 0x11, 0x00


	//----- nvinfo : EIATTR_KPARAM_INFO
	.align		4
.L_17:
        /*0028*/ 	.byte	0x04, 0x17
        /*002a*/ 	.short	(.L_19 - .L_18)
.L_18:
        /*002c*/ 	.word	0x00000000
        /*0030*/ 	.short	0x0003
        /*0032*/ 	.short	0x0010
        /*0034*/ 	.byte	0x00, 0xf0, 0x11, 0x00


	//----- nvinfo : EIATTR_KPARAM_INFO
	.align		4
.L_19:
        /*0038*/ 	.byte	0x04, 0x17
        /*003a*/ 	.short	(.L_21 - .L_20)
.L_20:
        /*003c*/ 	.word	0x00000000
        /*0040*/ 	.short	0x0002
        /*0042*/ 	.short	0x000c
        /*0044*/ 	.byte	0x00, 0xf0, 0x11, 0x00


	//----- nvinfo : EIATTR_KPARAM_INFO
	.align		4
.L_21:
        /*0048*/ 	.byte	0x04, 0x17
        /*004a*/ 	.short	(.L_23 - .L_22)
.L_22:
        /*004c*/ 	.word	0x00000000
        /*0050*/ 	.short	0x0001
        /*0052*/ 	.short	0x0008
        /*0054*/ 	.byte	0x00, 0xf0, 0x11, 0x00


	//----- nvinfo : EIATTR_KPARAM_INFO
	.align		4
.L_23:
        /*0058*/ 	.byte	0x04, 0x17
        /*005a*/ 	.short	(.L_25 - .L_24)
.L_24:
        /*005c*/ 	.word	0x00000000
        /*0060*/ 	.short	0x0000
        /*0062*/ 	.short	0x0000
        /*0064*/ 	.byte	0x00, 0xf5, 0x21, 0x00


	//----- nvinfo : EIATTR_SPARSE_MMA_MASK
	.align		4
.L_25:
        /*0068*/ 	.byte	0x03, 0x50
        /*006a*/ 	.short	0x0000


	//----- nvinfo : EIATTR_MAXREG_COUNT
	.align		4
        /*006c*/ 	.byte	0x03, 0x1b
        /*006e*/ 	.short	0x00ff


	//----- nvinfo : EIATTR_MERCURY_ISA_VERSION
	.align		4
        /*0070*/ 	.byte	0x03, 0x5f
        /*0072*/ 	.short	0x0101


	//----- nvinfo : EIATTR_VRC_CTA_INIT_COUNT
	.align		4
        /*0074*/ 	.byte	0x02, 0x4a
	.zero		1
	.zero		1


	//----- nvinfo : EIATTR_EXIT_INSTR_OFFSETS
	.align		4
        /*0078*/ 	.byte	0x04, 0x1c
        /*007a*/ 	.short	(.L_27 - .L_26)


	//   ....[0]....
.L_26:
        /*007c*/ 	.word	0x000000e0


	//   ....[1]....
        /*0080*/ 	.word	0x00000be0


	//   ....[2]....
        /*0084*/ 	.word	0x00000c10


	//   ....[3]....
        /*0088*/ 	.word	0x00001060


	//----- nvinfo : EIATTR_CBANK_PARAM_SIZE
	.align		4
.L_27:
        /*008c*/ 	.byte	0x03, 0x19
        /*008e*/ 	.short	0x001c


	//----- nvinfo : EIATTR_PARAM_CBANK
	.align		4
        /*0090*/ 	.byte	0x04, 0x0a
        /*0092*/ 	.short	(.L_29 - .L_28)
	.align		4
.L_28:
        /*0094*/ 	.word	index@(.nv.constant0._Z19applyBoundaryKernelPfiiiii)
        /*0098*/ 	.short	0x0380
        /*009a*/ 	.short	0x001c


	//----- nvinfo : EIATTR_SW_WAR
	.align		4
.L_29:
        /*009c*/ 	.byte	0x04, 0x36
        /*009e*/ 	.short	(.L_31 - .L_30)
.L_30:
        /*00a0*/ 	.word	0x00000008
.L_31:


//--------------------- .nv.info._Z13diffuseKernelPfS_iiiffi --------------------------
	.section	.nv.info._Z13diffuseKernelPfS_iiiffi,"",@"SHT_CUDA_INFO"
	.sectionflags	@""
	.align	4


	//----- nvinfo : EIATTR_CUDA_API_VERSION
	.align		4
        /*0000*/ 	.byte	0x04, 0x37
        /*0002*/ 	.short	(.L_33 - .L_32)
.L_32:
        /*0004*/ 	.word	0x00000082


	//----- nvinfo : EIATTR_KPARAM_INFO
	.align		4
.L_33:
        /*0008*/ 	.byte	0x04, 0x17
        /*000a*/ 	.short	(.L_35 - .L_34)
.L_34:
        /*000c*/ 	.word	0x00000000
        /*0010*/ 	.short	0x0007
        /*0012*/ 	.short	0x0024
        /*0014*/ 	.byte	0x00, 0xf0, 0x11, 0x00


	//----- nvinfo : EIATTR_KPARAM_INFO
	.align		4
.L_35:
        /*0018*/ 	.byte	0x04, 0x17
        /*001a*/ 	.short	(.L_37 - .L_36)
.L_36:
        /*001c*/ 	.word	0x00000000
        /*0020*/ 	.short	0x0006
        /*0022*/ 	.short	0x0020
        /*0024*/ 	.byte	0x00, 0xf0, 0x11, 0x00


	//----- nvinfo : EIATTR_KPARAM_INFO
	.align		4
.L_37:
        /*0028*/ 	.byte	0x04, 0x17
        /*002a*/ 	.short	(.L_39 - .L_38)
.L_38:
        /*002c*/ 	.word	0x00000000
        /*0030*/ 	.short	0x0005
        /*0032*/ 	.short	0x001c
        /*0034*/ 	.byte	0x00, 0xf0, 0x11, 0x00


	//----- nvinfo : EIATTR_KPARAM_INFO
	.align		4
.L_39:
        /*0038*/ 	.byte	0x04, 0x17
        /*003a*/ 	.short	(.L_41 - .L_40)
.L_40:
        /*003c*/ 	.word	0x00000000
        /*0040*/ 	.short	0x0004
        /*0042*/ 	.short	0x0018
        /*0044*/ 	.byte	0x00, 0xf0, 0x11, 0x00


	//----- nvinfo : EIATTR_KPARAM_INFO
	.align		4
.L_41:
        /*0048*/ 	.byte	0x04, 0x17
        /*004a*/ 	.short	(.L_43 - .L_42)
.L_42:
        /*004c*/ 	.word	0x00000000
        /*0050*/ 	.short	0x0003
        /*0052*/ 	.short	0x0014
        /*0054*/ 	.byte	0x00, 0xf0, 0x11, 0x00


	//----- nvinfo : EIATTR_KPARAM_INFO
	.align		4
.L_43:
        /*0058*/ 	.byte	0x04, 0x17
        /*005a*/ 	.short	(.L_45 - .L_44)
.L_44:
        /*005c*/ 	.word	0x00000000
        /*0060*/ 	.short	0x0002
        /*0062*/ 	.short	0x0010
        /*0064*/ 	.byte	0x00, 0xf0, 0x11, 0x00


	//----- nvinfo : EIATTR_KPARAM_INFO
	.align		4
.L_45:
        /*0068*/ 	.byte	0x04, 0x17
        /*006a*/ 	.short	(.L_47 - .L_46)
.L_46:
        /*006c*/ 	.word	0x00000000
        /*0070*/ 	.short	0x0001
        /*0072*/ 	.short	0x0008
        /*0074*/ 	.byte	0x00, 0xf5, 0x21, 0x00


	//----- nvinfo : EIATTR_KPARAM_INFO
	.align		4
.L_47:
        /*0078*/ 	.byte	0x04, 0x17
        /*007a*/ 	.short	(.L_49 - .L_48)
.L_48:
        /*007c*/ 	.word	0x00000000
        /*0080*/ 	.short	0x0000
        /*0082*/ 	.short	0x0000
        /*0084*/ 	.byte	0x00, 0xf5, 0x21, 0x00


	//----- nvinfo : EIATTR_SPARSE_MMA_MASK
	.align		4
.L_49:
        /*0088*/ 	.byte	0x03, 0x50
        /*008a*/ 	.short	0x0000


	//----- nvinfo : EIATTR_MAXREG_COUNT
	.align		4
        /*008c*/ 	.byte	0x03, 0x1b
        /*008e*/ 	.short	0x00ff


	//----- nvinfo : EIATTR_MERCURY_ISA_VERSION
	.align		4
        /*0090*/ 	.byte	0x03, 0x5f
        /*0092*/ 	.short	0x0101


	//----- nvinfo : EIATTR_VRC_CTA_INIT_COUNT
	.align		4
        /*0094*/ 	.byte	0x02, 0x4a
	.zero		1
	.zero		1


	//----- nvinfo : EIATTR_EXIT_INSTR_OFFSETS
	.align		4
        /*0098*/ 	.byte	0x04, 0x1c
        /*009a*/ 	.short	(.L_51 - .L_50)


	//   ....[0]....
.L_50:
        /*009c*/ 	.word	0x00000180


	//   ....[1]....
        /*00a0*/ 	.word	0x000001b0


	//   ....[2]....
        /*00a4*/ 	.word	0x000009a0


	//   ....[3]....
        /*00a8*/ 	.word	0x00000d10


	//   ....[4]....
        /*00ac*/ 	.word	0x00000f40


	//----- nvinfo : EIATTR_CBANK_PARAM_SIZE
	.align		4
.L_51:
        /*00b0*/ 	.byte	0x03, 0x19
        /*00b2*/ 	.short	0x0028


	//----- nvinfo : EIATTR_PARAM_CBANK
	.align		4
        /*00b4*/ 	.byte	0x04, 0x0a
        /*00b6*/ 	.short	(.L_53 - .L_52)
	.align		4
.L_52:
        /*00b8*/ 	.word	index@(.nv.constant0._Z13diffuseKernelPfS_iiiffi)
        /*00bc*/ 	.short	0x0380
        /*00be*/ 	.short	0x0028


	//----- nvinfo : EIATTR_SW_WAR
	.align		4
.L_53:
        /*00c0*/ 	.byte	0x04, 0x36
        /*00c2*/ 	.short	(.L_55 - .L_54)
.L_54:
        /*00c4*/ 	.word	0x00000008
.L_55:


//--------------------- .nv.callgraph             --------------------------
	.section	.nv.callgraph,"",@"SHT_CUDA_CALLGRAPH"
	.align	4
	.sectionentsize	8
	.align		4
        /*0000*/ 	.word	0x00000000
	.align		4
        /*0004*/ 	.word	0xffffffff
	.align		4
        /*0008*/ 	.word	0x00000000
	.align		4
        /*000c*/ 	.word	0xfffffffe
	.align		4
        /*0010*/ 	.word	0x00000000
	.align		4
        /*0014*/ 	.word	0xfffffffd
	.align		4
        /*0018*/ 	.word	0x00000000
	.align		4
        /*001c*/ 	.word	0xfffffffc


//--------------------- .text._Z19applyBoundaryKernelPfiiiii --------------------------
	.section	.text._Z19applyBoundaryKernelPfiiiii,"ax",@progbits
	.align	128
        .global         _Z19applyBoundaryKernelPfiiiii
        .type           _Z19applyBoundaryKernelPfiiiii,@function
        .size           _Z19applyBoundaryKernelPfiiiii,(.L_x_23 - _Z19applyBoundaryKernelPfiiiii)
        .other          _Z19applyBoundaryKernelPfiiiii,@"STO_CUDA_ENTRY STV_DEFAULT"
_Z19applyBoundaryKernelPfiiiii:
.text._Z19applyBoundaryKernelPfiiiii:
[----:B------:R-:W-:Y:S01]  /*0000*/  LDC R1, c[0x0][0x37c] ;  /* 0x0000df00ff017b82 */ /* 0x000fe20000000800 */
[----:B------:R-:W0:Y:S07]  /*0010*/  S2R R2, SR_TID.Y ;  /* 0x0000000000027919 */ /* 0x000e2e0000002200 */
[----:B------:R-:W1:Y:S01]  /*0020*/  LDC R0, c[0x0][0x360] ;  /* 0x0000d800ff007b82 */ /* 0x000e620000000800 */
[----:B------:R-:W2:Y:S01]  /*0030*/  LDCU.64 UR6, c[0x0][0x388] ;  /* 0x00007100ff0677ac */ /* 0x000ea20008000a00 */
[----:B------:R-:W1:Y:S01]  /*0040*/  S2R R3, SR_TID.X ;  /* 0x0000000000037919 */ /* 0x000e620000002100 */
[----:B------:R-:W3:Y:S05]  /*0050*/  LDCU UR8, c[0x0][0x398] ;  /* 0x00007300ff0877ac */ /* 0x000eea0008000800 */
[----:B------:R-:W0:Y:S08]  /*0060*/  S2UR UR5, SR_CTAID.Y ;  /* 0x00000000000579c3 */ /* 0x000e300000002600 */
[----:B------:R-:W0:Y:S08]  /*0070*/  LDC R5, c[0x0][0x364] ;  /* 0x0000d900ff057b82 */ /* 0x000e300000000800 */
[----:B------:R-:W1:Y:S01]  /*0080*/  S2UR UR4, SR_CTAID.X ;  /* 0x00000000000479c3 */ /* 0x000e620000002500 */
[----:B0-----:R-:W-:-:S05]  /*0090*/  IMAD R5, R5, UR5, R2 ;  /* 0x0000000505057c24 */ /* 0x001fca000f8e0202 */
[----:B--2---:R-:W-:Y:S01]  /*00a0*/  ISETP.GE.AND P0, PT, R5, UR7, PT ;  /* 0x0000000705007c0c */ /* 0x004fe2000bf06270 */
[----:B-1----:R-:W-:-:S05]  /*00b0*/  IMAD R0, R0, UR4, R3 ;  /* 0x0000000400007c24 */ /* 0x002fca000f8e0203 */
[----:B------:R-:W-:-:S04]  /*00c0*/  ISETP.GE.OR P0, PT, R0, UR6, P0 ;  /* 0x0000000600007c0c */ /* 0x000fc80008706670 */
[----:B---3--:R-:W-:-:S13]  /*00d0*/  ISETP.NE.OR P0, PT, RZ, UR8, P0 ;  /* 0x00000008ff007c0c */ /* 0x008fda0008705670 */
[----:B------:R-:W-:Y:S05]  /*00e0*/  @P0 EXIT ;  /* 0x000000000000094d */ /* 0x000fea0003800000 */
[----:B------:R-:W0:Y:S01]  /*00f0*/  LDCU UR4, c[0x0][0x394] ;  /* 0x00007280ff0477ac */ /* 0x000e220008000800 */
[----:B------:R-:W1:Y:S01]  /*0100*/  LDCU.64 UR8, c[0x0][0x358] ;  /* 0x00006b00ff0877ac */ /* 0x000e620008000a00 */
[----:B0-----:R-:W-:-:S05]  /*0110*/  IMAD.U32 R3, RZ, RZ, UR4 ;  /* 0x00000004ff037e24 */ /* 0x001fca000f8e00ff */
[----:B------:R-:W-:-:S13]  /*0120*/  ISETP.GE.AND P0, PT, R3, 0x1, PT ;  /* 0x000000010300780c */ /* 0x000fda0003f06270 */
[----:B-1----:R-:W-:Y:S05]  /*0130*/  @!P0 BRA `(.L_x_0) ;  /* 0x0000000400348947 */ /* 0x002fea0003800000 */
[----:B------:R-:W0:Y:S01]  /*0140*/  LDC R7, c[0x0][0x390] ;  /* 0x0000e400ff077b82 */ /* 0x000e220000000800 */
[C---:B------:R-:W-:Y:S01]  /*0150*/  ISETP.GE.U32.AND P1, PT, R3.reuse, 0x8, PT ;  /* 0x000000080300780c */ /* 0x040fe20003f26070 */
[----:B------:R-:W-:Y:S01]  /*0160*/  IMAD R6, R0, UR7, R5 ;  /* 0x0000000700067c24 */ /* 0x000fe2000f8e0205 */
[----:B------:R-:W-:Y:S01]  /*0170*/  LOP3.LUT R14, R3, 0x7, RZ, 0xc0, !PT ;  /* 0x00000007030e7812 */ /* 0x000fe200078ec0ff */
[----:B------:R-:W-:-:S03]  /*0180*/  IMAD.MOV.U32 R4, RZ, RZ, RZ ;  /* 0x000000ffff047224 */ /* 0x000fc600078e00ff */
[----:B------:R-:W-:Y:S01]  /*0190*/  ISETP.NE.AND P2, PT, R14, RZ, PT ;  /* 0x000000ff0e00720c */ /* 0x000fe20003f45270 */
[----:B0-----:R-:W-:-:S05]  /*01a0*/  IMAD R6, R6, R7, RZ ;  /* 0x0000000706067224 */ /* 0x001fca00078e02ff */
[----:B------:R-:W-:Y:S01]  /*01b0*/  IADD3 R2, PT, PT, R6, -0x1, R7 ;  /* 0xffffffff06027810 */ /* 0x000fe20007ffe007 */
[----:B------:R-:W-:Y:S06]  /*01c0*/  @!P1 BRA `(.L_x_1) ;  /* 0x0000000000689947 */ /* 0x000fec0003800000 */
[----:B------:R-:W0:Y:S01]  /*01d0*/  LDC.64 R12, c[0x0][0x380] ;  /* 0x0000e000ff0c7b82 */ /* 0x000e220000000a00 */
[----:B------:R-:W-:Y:S01]  /*01e0*/  LOP3.LUT R4, R3, 0x7ffffff8, RZ, 0xc0, !PT ;  /* 0x7ffffff803047812 */ /* 0x000fe200078ec0ff */
[----:B------:R-:W-:-:S06]  /*01f0*/  UMOV UR4, URZ ;  /* 0x000000ff00047c82 */ /* 0x000fcc0008000000 */
.L_x_2:
[-C--:B-1----:R-:W-:Y:S02]  /*0200*/  IMAD R9, R6, R3.reuse, UR4 ;  /* 0x0000000406097e24 */ /* 0x082fe4000f8e0203 */
[----:B------:R-:W-:Y:S01]  /*0210*/  IMAD R11, R2, R3, UR4 ;  /* 0x00000004020b7e24 */ /* 0x000fe2000f8e0203 */
[----:B------:R-:W-:Y:S01]  /*0220*/  UIADD3 UR4, UPT, UPT, UR4, 0x8, URZ ;  /* 0x0000000804047890 */ /* 0x000fe2000fffe0ff */
[----:B0-----:R-:W-:-:S04]  /*0230*/  IMAD.WIDE R8, R9, 0x4, R12 ;  /* 0x0000000409087825 */ /* 0x001fc800078e020c */
[----:B------:R-:W-:Y:S01]  /*0240*/  IMAD.WIDE R10, R11, 0x4, R12 ;  /* 0x000000040b0a7825 */ /* 0x000fe200078e020c */
[----:B------:R1:W-:Y:S01]  /*0250*/  STG.E desc[UR8][R8.64], RZ ;  /* 0x000000ff08007986 */ /* 0x0003e2000c101908 */
[----:B------:R-:W-:-:S03]  /*0260*/  ISETP.NE.AND P1, PT, R4, UR4, PT ;  /* 0x0000000404007c0c */ /* 0x000fc6000bf25270 */
[----:B------:R1:W-:Y:S04]  /*0270*/  STG.E desc[UR8][R10.64], RZ ;  /* 0x000000ff0a007986 */ /* 0x0003e8000c101908 */
        /* <DEDUP_REMOVED lines=13> */
[----:B------:R1:W-:Y:S01]  /*0350*/  STG.E desc[UR8][R10.64+0x1c], RZ ;  /* 0x00001cff0a007986 */ /* 0x0003e2000c101908 */
[----:B------:R-:W-:Y:S05]  /*0360*/  @P1 BRA `(.L_x_2) ;  /* 0xfffffffc00a41947 */ /* 0x000fea000383ffff */
.L_x_1:
[----:B------:R-:W-:Y:S05]  /*0370*/  @!P2 BRA `(.L_x_0) ;  /* 0x0000000000a4a947 */ /* 0x000fea0003800000 */
[----:B------:R-:W-:Y:S02]  /*0380*/  ISETP.GE.U32.AND P1, PT, R14, 0x4, PT ;  /* 0x000000040e00780c */ /* 0x000fe40003f26070 */
[----:B------:R-:W-:-:S04]  /*0390*/  LOP3.LUT R7, R3, 0x3, RZ, 0xc0, !PT ;  /* 0x0000000303077812 */ /* 0x000fc800078ec0ff */
[----:B------:R-:W-:-:S07]  /*03a0*/  ISETP.NE.AND P2, PT, R7, RZ, PT ;  /* 0x000000ff0700720c */ /* 0x000fce0003f45270 */
[----:B------:R-:W-:Y:S06]  /*03b0*/  @!P1 BRA `(.L_x_3) ;  /* 0x0000000000389947 */ /* 0x000fec0003800000 */
[----:B-1----:R-:W0:Y:S01]  /*03c0*/  LDC.64 R10, c[0x0][0x380] ;  /* 0x0000e000ff0a7b82 */ /* 0x002e220000000a00 */
[-CC-:B------:R-:W-:Y:S02]  /*03d0*/  IMAD R9, R6, R3.reuse, R4.reuse ;  /* 0x0000000306097224 */ /* 0x180fe400078e0204 */
[----:B------:R-:W-:Y:S01]  /*03e0*/  IMAD R5, R2, R3, R4 ;  /* 0x0000000302057224 */ /* 0x000fe200078e0204 */
[----:B------:R-:W-:Y:S01]  /*03f0*/  IADD3 R4, PT, PT, R4, 0x4, RZ ;  /* 0x0000000404047810 */ /* 0x000fe20007ffe0ff */
[----:B0-----:R-:W-:-:S04]  /*0400*/  IMAD.WIDE R8, R9, 0x4, R10 ;  /* 0x0000000409087825 */ /* 0x001fc800078e020a */
[----:B------:R-:W-:Y:S01]  /*0410*/  IMAD.WIDE R10, R5, 0x4, R10 ;  /* 0x00000004050a7825 */ /* 0x000fe200078e020a */
[----:B------:R0:W-:Y:S04]  /*0420*/  STG.E desc[UR8][R8.64], RZ ;  /* 0x000000ff08007986 */ /* 0x0001e8000c101908 */
[----:B------:R0:W-:Y:S04]  /*0430*/  STG.E desc[UR8][R10.64], RZ ;  /* 0x000000ff0a007986 */ /* 0x0001e8000c101908 */
[----:B------:R0:W-:Y:S04]  /*0440*/  STG.E desc[UR8][R8.64+0x4], RZ ;  /* 0x000004ff08007986 */ /* 0x0001e8000c101908 */
[----:B------:R0:W-:Y:S04]  /*0450*/  STG.E desc[UR8][R10.64+0x4], RZ ;  /* 0x000004ff0a007986 */ /* 0x0001e8000c101908 */
[----:B------:R0:W-:Y:S04]  /*0460*/  STG.E desc[UR8][R8.64+0x8], RZ ;  /* 0x000008ff08007986 */ /* 0x0001e8000c101908 */
[----:B------:R0:W-:Y:S04]  /*0470*/  STG.E desc[UR8][R10.64+0x8], RZ ;  /* 0x000008ff0a007986 */ /* 0x0001e8000c101908 */
[----:B------:R0:W-:Y:S04]  /*0480*/  STG.E desc[UR8][R8.64+0xc], RZ ;  /* 0x00000cff08007986 */ /* 0x0001e8000c101908 */
[----:B------:R0:W-:Y:S02]  /*0490*/  STG.E desc[UR8][R10.64+0xc], RZ ;  /* 0x00000cff0a007986 */ /* 0x0001e4000c101908 */
.L_x_3:
[----:B------:R-:W-:Y:S05]  /*04a0*/  @!P2 BRA `(.L_x_0) ;  /* 0x000000000058a947 */ /* 0x000fea0003800000 */
[----:B------:R-:W-:Y:S02]  /*04b0*/  ISETP.NE.AND P1, PT, R7, 0x1, PT ;  /* 0x000000010700780c */ /* 0x000fe40003f25270 */
[----:B------:R-:W-:-:S04]  /*04c0*/  LOP3.LUT R5, R3, 0x1, RZ, 0xc0, !PT ;  /* 0x0000000103057812 */ /* 0x000fc800078ec0ff */
[----:B------:R-:W-:-:S07]  /*04d0*/  ISETP.NE.U32.AND P2, PT, R5, 0x1, PT ;  /* 0x000000010500780c */ /* 0x000fce0003f45070 */
[----:B------:R-:W-:Y:S06]  /*04e0*/  @!P1 BRA `(.L_x_4) ;  /* 0x0000000000289947 */ /* 0x000fec0003800000 */
[----:B01----:R-:W0:Y:S01]  /*04f0*/  LDC.64 R8, c[0x0][0x380] ;  /* 0x0000e000ff087b82 */ /* 0x003e220000000a00 */
[-CC-:B------:R-:W-:Y:S02]  /*0500*/  IMAD R11, R6, R3.reuse, R4.reuse ;  /* 0x00000003060b7224 */ /* 0x180fe400078e0204 */
[----:B------:R-:W-:Y:S02]  /*0510*/  IMAD R5, R2, R3, R4 ;  /* 0x0000000302057224 */ /* 0x000fe400078e0204 */
[----:B------:R-:W-:Y:S02]  /*0520*/  VIADD R4, R4, 0x2 ;  /* 0x0000000204047836 */ /* 0x000fe40000000000 */
[----:B0-----:R-:W-:-:S04]  /*0530*/  IMAD.WIDE R10, R11, 0x4, R8 ;  /* 0x000000040b0a7825 */ /* 0x001fc800078e0208 */
[----:B------:R-:W-:Y:S01]  /*0540*/  IMAD.WIDE R8, R5, 0x4, R8 ;  /* 0x0000000405087825 */ /* 0x000fe200078e0208 */
[----:B------:R2:W-:Y:S04]  /*0550*/  STG.E desc[UR8][R10.64], RZ ;  /* 0x000000ff0a007986 */ /* 0x0005e8000c101908 */
[----:B------:R2:W-:Y:S04]  /*0560*/  STG.E desc[UR8][R8.64], RZ ;  /* 0x000000ff08007986 */ /* 0x0005e8000c101908 */
[----:B------:R2:W-:Y:S04]  /*0570*/  STG.E desc[UR8][R10.64+0x4], RZ ;  /* 0x000004ff0a007986 */ /* 0x0005e8000c101908 */
[----:B------:R2:W-:Y:S02]  /*0580*/  STG.E desc[UR8][R8.64+0x4], RZ ;  /* 0x000004ff08007986 */ /* 0x0005e4000c101908 */
.L_x_4:
[----:B------:R-:W-:Y:S05]  /*0590*/  @P2 BRA `(.L_x_0) ;  /* 0x00000000001c2947 */ /* 0x000fea0003800000 */
[----:B012---:R-:W0:Y:S01]  /*05a0*/  LDC.64 R8, c[0x0][0x380] ;  /* 0x0000e000ff087b82 */ /* 0x007e220000000a00 */
[-CC-:B------:R-:W-:Y:S02]  /*05b0*/  IMAD R5, R6, R3.reuse, R4.reuse ;  /* 0x0000000306057224 */ /* 0x180fe400078e0204 */
[----:B------:R-:W-:Y:S02]  /*05c0*/  IMAD R7, R2, R3, R4 ;  /* 0x0000000302077224 */ /* 0x000fe400078e0204 */
[----:B0-----:R-:W-:-:S04]  /*05d0*/  IMAD.WIDE R4, R5, 0x4, R8 ;  /* 0x0000000405047825 */ /* 0x001fc800078e0208 */
[----:B------:R-:W-:Y:S01]  /*05e0*/  IMAD.WIDE R6, R7, 0x4, R8 ;  /* 0x0000000407067825 */ /* 0x000fe200078e0208 */
[----:B------:R3:W-:Y:S04]  /*05f0*/  STG.E desc[UR8][R4.64], RZ ;  /* 0x000000ff04007986 */ /* 0x0007e8000c101908 */
[----:B------:R3:W-:Y:S02]  /*0600*/  STG.E desc[UR8][R6.64], RZ ;  /* 0x000000ff06007986 */ /* 0x0007e4000c101908 */
.L_x_0:
[----:B------:R-:W4:Y:S02]  /*0610*/  LDCU UR4, c[0x0][0x390] ;  /* 0x00007200ff0477ac */ /* 0x000f240008000800 */
[----:B----4-:R-:W-:-:S04]  /*0620*/  MOV R2, UR4 ;  /* 0x0000000400027c02 */ /* 0x010fc80008000f00 */
[----:B------:R-:W-:-:S04]  /*0630*/  ISETP.GE.AND P1, PT, R2, 0x1, PT ;  /* 0x000000010200780c */ /* 0x000fc80003f26270 */
[----:B------:R-:W-:-:S13]  /*0640*/  PLOP3.LUT P1, PT, P1, P0, PT, 0x2f, 0xf2 ;  /* 0x0000000000f2781c */ /* 0x000fda0000f20577 */
[----:B------:R-:W-:Y:S05]  /*0650*/  @P1 BRA `(.L_x_5) ;  /* 0x00000004004c1947 */ /* 0x000fea0003800000 */
[C---:B------:R-:W-:Y:S01]  /*0660*/  LOP3.LUT R16, R3.reuse, 0x7, RZ, 0xc0, !PT ;  /* 0x0000000703107812 */ /* 0x040fe200078ec0ff */
[----:B---3--:R-:W-:Y:S01]  /*0670*/  IMAD R5, R0, UR7, RZ ;  /* 0x0000000700057c24 */ /* 0x008fe2000f8e02ff */
[C---:B------:R-:W-:Y:S01]  /*0680*/  LOP3.LUT R17, R3.reuse, 0x3, RZ, 0xc0, !PT ;  /* 0x0000000303117812 */ /* 0x040fe200078ec0ff */
[----:B------:R-:W-:Y:S01]  /*0690*/  UIADD3 UR6, UPT, UPT, UR7, -0x1, URZ ;  /* 0xffffffff07067890 */ /* 0x000fe2000fffe0ff */
[----:B------:R-:W-:Y:S01]  /*06a0*/  LOP3.LUT R4, R3, 0x7ffffff8, RZ, 0xc0, !PT ;  /* 0x7ffffff803047812 */ /* 0x000fe200078ec0ff */
[----:B------:R-:W-:Y:S01]  /*06b0*/  VIADD R2, R16, 0xffffffff ;  /* 0xffffffff10027836 */ /* 0x000fe20000000000 */
[----:B------:R-:W-:-:S04]  /*06c0*/  UMOV UR4, URZ ;  /* 0x000000ff00047c82 */ /* 0x000fc80008000000 */
[----:B------:R-:W-:-:S13]  /*06d0*/  ISETP.GE.U32.AND P0, PT, R2, 0x3, PT ;  /* 0x000000030200780c */ /* 0x000fda0003f06070 */
.L_x_11:
[----:B---3--:R-:W3:Y:S01]  /*06e0*/  LDC.64 R2, c[0x0][0x390] ;  /* 0x0000e400ff027b82 */ /* 0x008ee20000000a00 */
[----:B------:R-:W-:Y:S01]  /*06f0*/  HFMA2 R7, -RZ, RZ, 0, 0 ;  /* 0x00000000ff077431 */ /* 0x000fe200000001ff */
[----:B---3--:R-:W-:Y:S01]  /*0700*/  ISETP.GE.U32.AND P1, PT, R3, 0x8, PT ;  /* 0x000000080300780c */ /* 0x008fe20003f26070 */
[----:B------:R-:W-:-:S04]  /*0710*/  IMAD R6, R5, R2, UR4 ;  /* 0x0000000405067e24 */ /* 0x000fc8000f8e0202 */
[----:B012---:R-:W-:-:S08]  /*0720*/  IMAD R8, R2, UR6, R6 ;  /* 0x0000000602087c24 */ /* 0x007fd0000f8e0206 */
[----:B------:R-:W-:Y:S05]  /*0730*/  @!P1 BRA `(.L_x_6) ;  /* 0x0000000000689947 */ /* 0x000fea0003800000 */
[----:B------:R-:W0:Y:S01]  /*0740*/  LDC.64 R14, c[0x0][0x380] ;  /* 0x0000e000ff0e7b82 */ /* 0x000e220000000a00 */
[----:B------:R-:W-:-:S05]  /*0750*/  UMOV UR5, URZ ;  /* 0x000000ff00057c82 */ /* 0x000fca0008000000 */
.L_x_7:
        /* <DEDUP_REMOVED lines=23> */
[----:B------:R-:W-:-:S07]  /*08d0*/  IMAD.MOV.U32 R7, RZ, RZ, R4 ;  /* 0x000000ffff077224 */ /* 0x000fce00078e0004 */
.L_x_6:
[----:B------:R-:W-:-:S13]  /*08e0*/  ISETP.NE.AND P1, PT, R16, RZ, PT ;  /* 0x000000ff1000720c */ /* 0x000fda0003f25270 */
[----:B------:R-:W-:Y:S05]  /*08f0*/  @!P1 BRA `(.L_x_8) ;  /* 0x0000000000989947 */ /* 0x000fea0003800000 */
[----:B------:R-:W-:Y:S01]  /*0900*/  ISETP.NE.AND P1, PT, R17, RZ, PT ;  /* 0x000000ff1100720c */ /* 0x000fe20003f25270 */
[----:B------:R-:W-:-:S12]  /*0910*/  @!P0 BRA `(.L_x_9) ;  /* 0x0000000000388947 */ /* 0x000fd80003800000 */
        /* <DEDUP_REMOVED lines=14> */
.L_x_9:
[----:B------:R-:W-:Y:S05]  /*0a00*/  @!P1 BRA `(.L_x_8) ;  /* 0x0000000000549947 */ /* 0x000fea0003800000 */
[----:B------:R-:W-:Y:S02]  /*0a10*/  ISETP.NE.AND P2, PT, R17, 0x1, PT ;  /* 0x000000011100780c */ /* 0x000fe40003f45270 */
[----:B------:R-:W-:-:S11]  /*0a20*/  LOP3.LUT P1, RZ, R3, 0x1, RZ, 0xc0, !PT ;  /* 0x0000000103ff7812 */ /* 0x000fd6000782c0ff */
[----:B------:R-:W-:Y:S05]  /*0a30*/  @!P2 BRA `(.L_x_10) ;  /* 0x000000000028a947 */ /* 0x000fea0003800000 */
        /* <DEDUP_REMOVED lines=10> */
.L_x_10:
[----:B------:R-:W-:Y:S05]  /*0ae0*/  @!P1 BRA `(.L_x_8) ;  /* 0x00000000001c9947 */ /* 0x000fea0003800000 */
[----:B012---:R-:W0:Y:S01]  /*0af0*/  LDC.64 R10, c[0x0][0x380] ;  /* 0x0000e000ff0a7b82 */ /* 0x007e220000000a00 */
[-CC-:B------:R-:W-:Y:S02]  /*0b00*/  IMAD R9, R6, R3.reuse, R7.reuse ;  /* 0x0000000306097224 */ /* 0x180fe400078e0207 */
[----:B------:R-:W-:Y:S02]  /*0b10*/  IMAD R13, R8, R3, R7 ;  /* 0x00000003080d7224 */ /* 0x000fe400078e0207 */
[----:B0-----:R-:W-:-:S04]  /*0b20*/  IMAD.WIDE R6, R9, 0x4, R10 ;  /* 0x0000000409067825 */ /* 0x001fc800078e020a */
[----:B------:R-:W-:Y:S01]  /*0b30*/  IMAD.WIDE R8, R13, 0x4, R10 ;  /* 0x000000040d087825 */ /* 0x000fe200078e020a */
[----:B------:R3:W-:Y:S04]  /*0b40*/  STG.E desc[UR8][R6.64], RZ ;  /* 0x000000ff06007986 */ /* 0x0007e8000c101908 */
[----:B------:R3:W-:Y:S02]  /*0b50*/  STG.E desc[UR8][R8.64], RZ ;  /* 0x000000ff08007986 */ /* 0x0007e4000c101908 */
.L_x_8:
[----:B------:R-:W-:-:S06]  /*0b60*/  UIADD3 UR4, UPT, UPT, UR4, 0x1, URZ ;  /* 0x0000000104047890 */ /* 0x000fcc000fffe0ff */
[----:B------:R-:W-:-:S13]  /*0b70*/  ISETP.NE.AND P1, PT, R2, UR4, PT ;  /* 0x0000000402007c0c */ /* 0x000fda000bf25270 */
[----:B------:R-:W-:Y:S05]  /*0b80*/  @P1 BRA `(.L_x_11) ;  /* 0xfffffff800d41947 */ /* 0x000fea000383ffff */
.L_x_5:
[----:B---3--:R-:W3:Y:S02]  /*0b90*/  LDC.64 R6, c[0x0][0x388] ;  /* 0x0000e200ff067b82 */ /* 0x008ee40000000a00 */
[----:B---3--:R-:W-:-:S04]  /*0ba0*/  IADD3 R5, PT, PT, R6, -0x1, RZ ;  /* 0xffffffff06057810 */ /* 0x008fc80007ffe0ff */
[----:B------:R-:W-:-:S04]  /*0bb0*/  ISETP.NE.AND P0, PT, R0, R5, PT ;  /* 0x000000050000720c */ /* 0x000fc80003f05270 */
[----:B------:R-:W-:-:S04]  /*0bc0*/  ISETP.NE.AND P0, PT, R0, RZ, P0 ;  /* 0x000000ff0000720c */ /* 0x000fc80000705270 */
[----:B------:R-:W-:-:S13]  /*0bd0*/  ISETP.LT.OR P0, PT, R7, 0x1, P0 ;  /* 0x000000010700780c */ /* 0x000fda0000701670 */
[----:B------:R-:W-:Y:S05]  /*0be0*/  @P0 EXIT ;  /* 0x000000000000094d */ /* 0x000fea0003800000 */
[----:B------:R-:W-:-:S04]  /*0bf0*/  VIMNMX R2, PT, PT, R3, R2, PT ;  /* 0x0000000203027248 */ /* 0x000fc80003fe0100 */
[----:B------:R-:W-:-:S13]  /*0c00*/  ISETP.GE.AND P0, PT, R2, 0x1, PT ;  /* 0x000000010200780c */ /* 0x000fda0003f06270 */
[----:B------:R-:W-:Y:S05]  /*0c10*/  @!P0 EXIT ;  /* 0x000000000000894d */ /* 0x000fea0003800000 */
[----:B------:R-:W3:Y:S01]  /*0c20*/  LDCU.64 UR6, c[0x0][0x380] ;  /* 0x00007000ff0677ac */ /* 0x000ee20008000a00 */
[C---:B012---:R-:W-:Y:S02]  /*0c30*/  LOP3.LUT R13, R3.reuse, 0x7, RZ, 0xc0, !PT ;  /* 0x00000007030d7812 */ /* 0x047fe400078ec0ff */
[C---:B------:R-:W-:Y:S01]  /*0c40*/  LOP3.LUT R4, R3.reuse, 0x7ffffff8, RZ, 0xc0, !PT ;  /* 0x7ffffff803047812 */ /* 0x040fe200078ec0ff */
[----:B------:R-:W-:Y:S01]  /*0c50*/  UMOV UR4, URZ ;  /* 0x000000ff00047c82 */ /* 0x000fe20008000000 */
[----:B------:R-:W-:Y:S01]  /*0c60*/  LOP3.LUT R5, R3, 0x3, RZ, 0xc0, !PT ;  /* 0x0000000303057812 */ /* 0x000fe200078ec0ff */
[----:B------:R-:W-:Y:S01]  /*0c70*/  VIADD R2, R13, 0xffffffff ;  /* 0xffffffff0d027836 */ /* 0x000fe20000000000 */
[----:B------:R-:W-:-:S04]  /*0c80*/  IADD3 R6, PT, PT, -R4, RZ, RZ ;  /* 0x000000ff04067210 */ /* 0x000fc80007ffe1ff */
[----:B------:R-:W-:Y:S01]  /*0c90*/  ISETP.GE.U32.AND P0, PT, R2, 0x3, PT ;  /* 0x000000030200780c */ /* 0x000fe20003f06070 */
[----:B---3--:R-:W-:-:S04]  /*0ca0*/  UIADD3 UR6, UP0, UPT, UR6, 0x10, URZ ;  /* 0x0000001006067890 */ /* 0x008fc8000ff1e0ff */
[----:B------:R-:W-:-:S12]  /*0cb0*/  UIADD3.X UR7, UPT, UPT, URZ, UR7, URZ, UP0, !UPT ;  /* 0x00000007ff077290 */ /* 0x000fd800087fe4ff */
.L_x_17:
[----:B0-2---:R-:W0:Y:S01]  /*0cc0*/  LDC R3, c[0x0][0x38c] ;  /* 0x0000e300ff037b82 */ /* 0x005e220000000800 */
[----:B------:R-:W-:Y:S01]  /*0cd0*/  UMOV UR5, URZ ;  /* 0x000000ff00057c82 */ /* 0x000fe20008000000 */
[----:B0-----:R-:W-:Y:S01]  /*0ce0*/  IMAD R7, R0, R3, UR4 ;  /* 0x0000000400077e24 */ /* 0x001fe2000f8e0203 */
[----:B------:R-:W-:-:S06]  /*0cf0*/  UIADD3 UR4, UPT, UPT, UR4, 0x1, URZ ;  /* 0x0000000104047890 */ /* 0x000fcc000fffe0ff */
[----:B-1----:R-:W-:-:S13]  /*0d00*/  ISETP.NE.AND P1, PT, R3, UR4, PT ;  /* 0x0000000403007c0c */ /* 0x002fda000bf25270 */
.L_x_16:
[----:B0-2---:R-:W0:Y:S01]  /*0d10*/  LDC.64 R2, c[0x0][0x390] ;  /* 0x0000e400ff027b82 */ /* 0x005e220000000a00 */
[----:B------:R-:W-:Y:S01]  /*0d20*/  IMAD.MOV.U32 R12, RZ, RZ, RZ ;  /* 0x000000ffff0c7224 */ /* 0x000fe200078e00ff */
[----:B0-----:R-:W-:Y:S01]  /*0d30*/  ISETP.GE.U32.AND P3, PT, R3, 0x8, PT ;  /* 0x000000080300780c */ /* 0x001fe20003f66070 */
[----:B-1----:R-:W-:Y:S01]  /*0d40*/  IMAD R8, R7, R2, UR5 ;  /* 0x0000000507087e24 */ /* 0x002fe2000f8e0202 */
[----:B------:R-:W-:-:S03]  /*0d50*/  UIADD3 UR5, UPT, UPT, UR5, 0x1, URZ ;  /* 0x0000000105057890 */ /* 0x000fc6000fffe0ff */
[----:B------:R-:W-:-:S03]  /*0d60*/  IMAD R15, R8, R3, RZ ;  /* 0x00000003080f7224 */ /* 0x000fc600078e02ff */
[----:B------:R-:W-:-:S05]  /*0d70*/  ISETP.NE.AND P2, PT, R2, UR5, PT ;  /* 0x0000000502007c0c */ /* 0x000fca000bf45270 */
[----:B------:R-:W-:Y:S08]  /*0d80*/  @!P3 BRA `(.L_x_12) ;  /* 0x000000000048b947 */ /* 0x000ff00003800000 */
[----:B------:R-:W-:Y:S01]  /*0d90*/  MOV R11, R15 ;  /* 0x0000000f000b7202 */ /* 0x000fe20000000f00 */
[----:B------:R-:W-:-:S07]  /*0da0*/  IMAD.MOV.U32 R2, RZ, RZ, R6 ;  /* 0x000000ffff027224 */ /* 0x000fce00078e0006 */
.L_x_13:
[----:B0-----:R-:W-:Y:S01]  /*0db0*/  MOV R8, UR6 ;  /* 0x0000000600087c02 */ /* 0x001fe20008000f00 */
[----:B------:R-:W-:Y:S01]  /*0dc0*/  IMAD.U32 R9, RZ, RZ, UR7 ;  /* 0x00000007ff097e24 */ /* 0x000fe2000f8e00ff */
[----:B------:R-:W-:-:S03]  /*0dd0*/  IADD3 R2, PT, PT, R2, 0x8, RZ ;  /* 0x0000000802027810 */ /* 0x000fc60007ffe0ff */
[----:B------:R-:W-:Y:S01]  /*0de0*/  IMAD.WIDE R8, R11, 0x4, R8 ;  /* 0x000000040b087825 */ /* 0x000fe200078e0208 */
[----:B------:R-:W-:-:S03]  /*0df0*/  ISETP.NE.AND P3, PT, R2, RZ, PT ;  /* 0x000000ff0200720c */ /* 0x000fc60003f65270 */
[----:B------:R-:W-:Y:S01]  /*0e00*/  VIADD R11, R11, 0x8 ;  /* 0x000000080b0b7836 */ /* 0x000fe20000000000 */
        /* <DEDUP_REMOVED lines=9> */
[----:B------:R-:W-:-:S07]  /*0ea0*/  MOV R12, R4 ;  /* 0x00000004000c7202 */ /* 0x000fce0000000f00 */
.L_x_12:
[----:B------:R-:W-:-:S13]  /*0eb0*/  ISETP.NE.AND P3, PT, R13, RZ, PT ;  /* 0x000000ff0d00720c */ /* 0x000fda0003f65270 */
[----:B------:R-:W-:Y:S05]  /*0ec0*/  @!P3 BRA `(.L_x_14) ;  /* 0x00000000005cb947 */ /* 0x000fea0003800000 */
[----:B------:R-:W-:Y:S01]  /*0ed0*/  ISETP.NE.AND P3, PT, R5, RZ, PT ;  /* 0x000000ff0500720c */ /* 0x000fe20003f65270 */
[----:B------:R-:W-:-:S12]  /*0ee0*/  @!P0 BRA `(.L_x_15) ;  /* 0x0000000000208947 */ /* 0x000fd80003800000 */
[----:B0-----:R-:W0:Y:S01]  /*0ef0*/  LDC.64 R8, c[0x0][0x380] ;  /* 0x0000e000ff087b82 */ /* 0x001e220000000a00 */
[----:B------:R-:W-:Y:S01]  /*0f00*/  IMAD.IADD R11, R15, 0x1, R12 ;  /* 0x000000010f0b7824 */ /* 0x000fe200078e020c */
[----:B------:R-:W-:-:S03]  /*0f10*/  IADD3 R12, PT, PT, R12, 0x4, RZ ;  /* 0x000000040c0c7810 */ /* 0x000fc60007ffe0ff */
[----:B0-----:R-:W-:-:S05]  /*0f20*/  IMAD.WIDE R8, R11, 0x4, R8 ;  /* 0x000000040b087825 */ /* 0x001fca00078e0208 */
[----:B------:R1:W-:Y:S04]  /*0f30*/  STG.E desc[UR8][R8.64], RZ ;  /* 0x000000ff08007986 */ /* 0x0003e8000c101908 */
[----:B------:R1:W-:Y:S04]  /*0f40*/  STG.E desc[UR8][R8.64+0x4], RZ ;  /* 0x000004ff08007986 */ /* 0x0003e8000c101908 */
[----:B------:R1:W-:Y:S04]  /*0f50*/  STG.E desc[UR8][R8.64+0x8], RZ ;  /* 0x000008ff08007986 */ /* 0x0003e8000c101908 */
[----:B------:R1:W-:Y:S02]  /*0f60*/  STG.E desc[UR8][R8.64+0xc], RZ ;  /* 0x00000cff08007986 */ /* 0x0003e4000c101908 */
.L_x_15:
[----:B------:R-:W-:Y:S05]  /*0f70*/  @!P3 BRA `(.L_x_14) ;  /* 0x000000000030b947 */ /* 0x000fea0003800000 */
[----:B------:R-:W-:Y:S02]  /*0f80*/  ISETP.NE.AND P3, PT, R5, 0x1, PT ;  /* 0x000000010500780c */ /* 0x000fe40003f65270 */
[----:B------:R-:W-:-:S11]  /*0f90*/  LOP3.LUT P4, RZ, R3, 0x1, RZ, 0xc0, !PT ;  /* 0x0000000103ff7812 */ /* 0x000fd6000788c0ff */
[----:B------:R-:W2:Y:S01]  /*0fa0*/  @P3 LDC.64 R2, c[0x0][0x380] ;  /* 0x0000e000ff023b82 */ /* 0x000ea20000000a00 */
[----:B01----:R-:W-:Y:S01]  /*0fb0*/  @P3 IMAD.IADD R9, R15, 0x1, R12 ;  /* 0x000000010f093824 */ /* 0x003fe200078e020c */
[----:B------:R-:W-:-:S04]  /*0fc0*/  @P3 IADD3 R12, PT, PT, R12, 0x2, RZ ;  /* 0x000000020c0c3810 */ /* 0x000fc80007ffe0ff */
[----:B------:R-:W-:Y:S02]  /*0fd0*/  @P4 IADD3 R15, PT, PT, R15, R12, RZ ;  /* 0x0000000c0f0f4210 */ /* 0x000fe40007ffe0ff */
[----:B------:R-:W0:Y:S01]  /*0fe0*/  @P4 LDC.64 R10, c[0x0][0x380] ;  /* 0x0000e000ff0a4b82 */ /* 0x000e220000000a00 */
[----:B--2---:R-:W-:-:S05]  /*0ff0*/  @P3 IMAD.WIDE R8, R9, 0x4, R2 ;  /* 0x0000000409083825 */ /* 0x004fca00078e0202 */
[----:B------:R2:W-:Y:S01]  /*1000*/  @P3 STG.E desc[UR8][R8.64], RZ ;  /* 0x000000ff08003986 */ /* 0x0005e2000c101908 */
[----:B0-----:R-:W-:-:S03]  /*1010*/  @P4 IMAD.WIDE R2, R15, 0x4, R10 ;  /* 0x000000040f024825 */ /* 0x001fc600078e020a */
[----:B------:R2:W-:Y:S04]  /*1020*/  @P3 STG.E desc[UR8][R8.64+0x4], RZ ;  /* 0x000004ff08003986 */ /* 0x0005e8000c101908 */
[----:B------:R2:W-:Y:S02]  /*1030*/  @P4 STG.E desc[UR8][R2.64], RZ ;  /* 0x000000ff02004986 */ /* 0x0005e4000c101908 */
.L_x_14:
[----:B------:R-:W-:Y:S05]  /*1040*/  @P2 BRA `(.L_x_16) ;  /* 0xfffffffc00302947 */ /* 0x000fea000383ffff */
[----:B------:R-:W-:Y:S05]  /*1050*/  @P1 BRA `(.L_x_17) ;  /* 0xfffffffc00181947 */ /* 0x000fea000383ffff */
[----:B------:R-:W-:Y:S05]  /*1060*/  EXIT ;  /* 0x000000000000794d */ /* 0x000fea0003800000 */
.L_x_18:
[----:B------:R-:W-:-:S00]  /*1070*/  BRA `(.L_x_18) ;  /* 0xfffffffc00fc7947 */ /* 0x000fc0000383ffff */
[----:B------:R-:W-:-:S00]  /*1080*/  NOP ;  /* 0x0000000000007918 */ /* 0x000fc00000000000 */
[----:B------:R-:W-:-:S00]  /*1090*/  NOP ;  /* 0x0000000000007918 */ /* 0x000fc00000000000 */
[----:B------:R-:W-:-:S00]  /*10a0*/  NOP ;  /* 0x0000000000007918 */ /* 0x000fc00000000000 */
[----:B------:R-:W-:-:S00]  /*10b0*/  NOP ;  /* 0x0000000000007918 */ /* 0x000fc00000000000 */
[----:B------:R-:W-:-:S00]  /*10c0*/  NOP ;  /* 0x0000000000007918 */ /* 0x000fc00000000000 */
[----:B------:R-:W-:-:S00]  /*10d0*/  NOP ;  /* 0x0000000000007918 */ /* 0x000fc00000000000 */
[----:B------:R-:W-:-:S00]  /*10e0*/  NOP ;  /* 0x0000000000007918 */ /* 0x000fc00000000000 */
[----:B------:R-:W-:-:S00]  /*10f0*/  NOP ;  /* 0x0000000000007918 */ /* 0x000fc00000000000 */
.L_x_23:


//--------------------- .text._Z13diffuseKernelPfS_iiiffi --------------------------
	.section	.text._Z13diffuseKernelPfS_iiiffi,"ax",@progbits
	.align	128
        .global         _Z13diffuseKernelPfS_iiiffi
        .type           _Z13diffuseKernelPfS_iiiffi,@function
        .size           _Z13diffuseKernelPfS_iiiffi,(.L_x_24 - _Z13diffuseKernelPfS_iiiffi)
        .other          _Z13diffuseKernelPfS_iiiffi,@"STO_CUDA_ENTRY STV_DEFAULT"
_Z13diffuseKernelPfS_iiiffi:
.text._Z13diffuseKernelPfS_iiiffi:
[----:B------:R-:W-:Y:S01]  /*0000*/  LDC R1, c[0x0][0x37c] ;  /* 0x0000df00ff017b82 */ /* 0x000fe20000000800 */
[----:B------:R-:W0:Y:S07]  /*0010*/  S2R R7, SR_TID.Z ;  /* 0x0000000000077919 */ /* 0x000e2e0000002300 */
[----:B------:R-:W1:Y:S01]  /*0020*/  LDC R2, c[0x0][0x360] ;  /* 0x0000d800ff027b82 */ /* 0x000e620000000800 */
[----:B------:R-:W2:Y:S01]  /*0030*/  LDCU.64 UR4, c[0x0][0x390] ;  /* 0x00007200ff0477ac */ /* 0x000ea20008000a00 */
[----:B------:R-:W3:Y:S01]  /*0040*/  S2R R0, SR_TID.Y ;  /* 0x0000000000007919 */ /* 0x000ee20000002200 */
[----:B------:R-:W1:Y:S05]  /*0050*/  S2R R5, SR_TID.X ;  /* 0x0000000000057919 */ /* 0x000e6a0000002100 */
[----:B------:R-:W3:Y:S08]  /*0060*/  LDC R3, c[0x0][0x364] ;  /* 0x0000d900ff037b82 */ /* 0x000ef00000000800 */
[----:B------:R-:W0:Y:S01]  /*0070*/  S2UR UR8, SR_CTAID.Z ;  /* 0x00000000000879c3 */ /* 0x000e220000002700 */
[----:B--2---:R-:W-:-:S07]  /*0080*/  UIADD3 UR4, UPT, UPT, UR4, -0x1, URZ ;  /* 0xffffffff04047890 */ /* 0x004fce000fffe0ff */
[----:B------:R-:W0:Y:S08]  /*0090*/  LDC R4, c[0x0][0x368] ;  /* 0x0000da00ff047b82 */ /* 0x000e300000000800 */
[----:B------:R-:W3:Y:S08]  /*00a0*/  S2UR UR7, SR_CTAID.Y ;  /* 0x00000000000779c3 */ /* 0x000ef00000002600 */
[----:B------:R-:W1:Y:S08]  /*00b0*/  S2UR UR6, SR_CTAID.X ;  /* 0x00000000000679c3 */ /* 0x000e700000002500 */
[----:B------:R-:W2:Y:S01]  /*00c0*/  LDC R27, c[0x0][0x398] ;  /* 0x0000e600ff1b7b82 */ /* 0x000ea20000000800 */
[----:B0-----:R-:W-:-:S05]  /*00d0*/  IMAD R4, R4, UR8, R7 ;  /* 0x0000000804047c24 */ /* 0x001fca000f8e0207 */
[----:B------:R-:W-:Y:S01]  /*00e0*/  ISETP.NE.AND P0, PT, R4, RZ, PT ;  /* 0x000000ff0400720c */ /* 0x000fe20003f05270 */
[----:B---3--:R-:W-:-:S05]  /*00f0*/  IMAD R3, R3, UR7, R0 ;  /* 0x0000000703037c24 */ /* 0x008fca000f8e0200 */
[----:B------:R-:W-:Y:S01]  /*0100*/  ISETP.EQ.OR P0, PT, R3, RZ, !P0 ;  /* 0x000000ff0300720c */ /* 0x000fe20004702670 */
[----:B-1----:R-:W-:Y:S01]  /*0110*/  IMAD R2, R2, UR6, R5 ;  /* 0x0000000602027c24 */ /* 0x002fe2000f8e0205 */
[----:B------:R-:W-:-:S04]  /*0120*/  UIADD3 UR6, UPT, UPT, UR5, -0x1, URZ ;  /* 0xffffffff05067890 */ /* 0x000fc8000fffe0ff */
[C---:B------:R-:W-:Y:S02]  /*0130*/  ISETP.LT.OR P0, PT, R2.reuse, 0x1, P0 ;  /* 0x000000010200780c */ /* 0x040fe40000701670 */
[----:B--2---:R-:W-:Y:S02]  /*0140*/  IADD3 R5, PT, PT, R27, -0x1, RZ ;  /* 0xffffffff1b057810 */ /* 0x004fe40007ffe0ff */
[----:B------:R-:W-:-:S04]  /*0150*/  ISETP.GE.OR P0, PT, R2, UR4, P0 ;  /* 0x0000000402007c0c */ /* 0x000fc80008706670 */
[----:B------:R-:W-:-:S04]  /*0160*/  ISETP.GE.OR P0, PT, R3, UR6, P0 ;  /* 0x0000000603007c0c */ /* 0x000fc80008706670 */
[----:B------:R-:W-:-:S13]  /*0170*/  ISETP.GE.OR P0, PT, R4, R5, P0 ;  /* 0x000000050400720c */ /* 0x000fda0000706670 */
[----:B------:R-:W-:Y:S05]  /*0180*/  @P0 EXIT ;  /* 0x000000000000094d */ /* 0x000fea0003800000 */
[----:B------:R-:W0:Y:S02]  /*0190*/  LDC R8, c[0x0][0x3a4] ;  /* 0x0000e900ff087b82 */ /* 0x000e240000000800 */
[----:B0-----:R-:W-:-:S13]  /*01a0*/  ISETP.GE.AND P0, PT, R8, 0x1, PT ;  /* 0x000000010800780c */ /* 0x001fda0003f06270 */
[----:B------:R-:W-:Y:S05]  /*01b0*/  @!P0 EXIT ;  /* 0x000000000000894d */ /* 0x000fea0003800000 */
[----:B------:R-:W0:Y:S01]  /*01c0*/  LDC R0, c[0x0][0x3a4] ;  /* 0x0000e900ff007b82 */ /* 0x000e220000000800 */
[----:B------:R-:W-:Y:S01]  /*01d0*/  IMAD R2, R2, UR5, RZ ;  /* 0x0000000502027c24 */ /* 0x000fe2000f8e02ff */
[----:B------:R-:W-:Y:S01]  /*01e0*/  IADD3 R7, PT, PT, -R27, RZ, RZ ;  /* 0x000000ff1b077210 */ /* 0x000fe20007ffe1ff */
[-C--:B------:R-:W-:Y:S01]  /*01f0*/  IMAD R6, R3, R27.reuse, R27 ;  /* 0x0000001b03067224 */ /* 0x080fe200078e021b */
[----:B------:R-:W-:Y:S01]  /*0200*/  IADD3 R10, PT, PT, RZ, -UR5, RZ ;  /* 0x80000005ff0a7c10 */ /* 0x000fe2000fffe0ff */
[----:B------:R-:W1:Y:S01]  /*0210*/  LDCU.64 UR6, c[0x0][0x358] ;  /* 0x00006b00ff0677ac */ /* 0x000e620008000a00 */
[----:B------:R-:W-:Y:S01]  /*0220*/  IADD3 R5, PT, PT, R2, UR5, RZ ;  /* 0x0000000502057c10 */ /* 0x000fe2000fffe0ff */
[----:B------:R-:W-:Y:S01]  /*0230*/  HFMA2 R20, -RZ, RZ, 0, 0 ;  /* 0x00000000ff147431 */ /* 0x000fe200000001ff */
[----:B------:R-:W-:Y:S01]  /*0240*/  LEA R7, R7, R6, 0x1 ;  /* 0x0000000607077211 */ /* 0x000fe200078e08ff */
[C---:B------:R-:W-:Y:S01]  /*0250*/  IMAD R6, R3.reuse, R27, R4 ;  /* 0x0000001b03067224 */ /* 0x040fe200078e0204 */
[----:B------:R-:W-:-:S02]  /*0260*/  IADD3 R9, PT, PT, R3, R2, RZ ;  /* 0x0000000203097210 */ /* 0x000fc40007ffe0ff */
[----:B------:R-:W-:Y:S01]  /*0270*/  ISETP.GE.U32.AND P1, PT, R8, 0x4, PT ;  /* 0x000000040800780c */ /* 0x000fe20003f26070 */
[----:B------:R-:W-:Y:S01]  /*0280*/  IMAD R21, R5, R27, R6 ;  /* 0x0000001b05157224 */ /* 0x000fe200078e0206 */
[----:B------:R-:W-:Y:S02]  /*0290*/  LEA R3, R10, R5, 0x1 ;  /* 0x000000050a037211 */ /* 0x000fe400078e08ff */
[----:B------:R-:W-:Y:S01]  /*02a0*/  IADD3 R7, PT, PT, R4, R7, RZ ;  /* 0x0000000704077210 */ /* 0x000fe20007ffe0ff */
[-C--:B------:R-:W-:Y:S02]  /*02b0*/  IMAD R4, R9, R27.reuse, R4 ;  /* 0x0000001b09047224 */ /* 0x080fe400078e0204 */
[-C--:B------:R-:W-:Y:S02]  /*02c0*/  IMAD R3, R3, R27.reuse, R6 ;  /* 0x0000001b03037224 */ /* 0x080fe400078e0206 */
[-C--:B------:R-:W-:Y:S01]  /*02d0*/  IMAD R7, R2, R27.reuse, R7 ;  /* 0x0000001b02077224 */ /* 0x080fe200078e0207 */
[C---:B------:R-:W-:Y:S01]  /*02e0*/  IADD3 R27, PT, PT, R4.reuse, R27, RZ ;  /* 0x0000001b041b7210 */ /* 0x040fe20007ffe0ff */
[-C--:B------:R-:W-:Y:S01]  /*02f0*/  IMAD R21, R21, R8.reuse, RZ ;  /* 0x0000000815157224 */ /* 0x080fe200078e02ff */
[C---:B------:R-:W-:Y:S01]  /*0300*/  IADD3 R31, PT, PT, R4.reuse, -0x1, RZ ;  /* 0xffffffff041f7810 */ /* 0x040fe20007ffe0ff */
[-C--:B------:R-:W-:Y:S01]  /*0310*/  IMAD R23, R4, R8.reuse, RZ ;  /* 0x0000000804177224 */ /* 0x080fe200078e02ff */
[----:B0-----:R-:W-:Y:S01]  /*0320*/  LOP3.LUT R28, R0, 0x3, RZ, 0xc0, !PT ;  /* 0x00000003001c7812 */ /* 0x001fe200078ec0ff */
[----:B------:R-:W-:-:S02]  /*0330*/  IMAD R25, R3, R8, RZ ;  /* 0x0000000803197224 */ /* 0x000fc400078e02ff */
[-C--:B------:R-:W-:Y:S01]  /*0340*/  IMAD R27, R27, R8.reuse, RZ ;  /* 0x000000081b1b7224 */ /* 0x080fe200078e02ff */
[----:B------:R-:W-:Y:S01]  /*0350*/  ISETP.NE.AND P0, PT, R28, RZ, PT ;  /* 0x000000ff1c00720c */ /* 0x000fe20003f05270 */
[-C--:B------:R-:W-:Y:S02]  /*0360*/  IMAD R29, R7, R8.reuse, RZ ;  /* 0x00000008071d7224 */ /* 0x080fe400078e02ff */
[----:B------:R-:W-:Y:S01]  /*0370*/  IMAD R31, R31, R8, RZ ;  /* 0x000000081f1f7224 */ /* 0x000fe200078e02ff */
[----:B-1----:R-:W-:Y:S09]  /*0380*/  @!P1 BRA `(.L_x_19) ;  /* 0x0000000400849947 */ /* 0x002ff20003800000 */
[----:B------:R-:W0:Y:S01]  /*0390*/  LDCU.64 UR4, c[0x0][0x380] ;  /* 0x00007000ff0477ac */ /* 0x000e220008000a00 */
[----:B------:R-:W-:Y:S01]  /*03a0*/  LOP3.LUT R20, R8, 0x7ffffffc, RZ, 0xc0, !PT ;  /* 0x7ffffffc08147812 */ /* 0x000fe200078ec0ff */
[----:B------:R-:W-:Y:S01]  /*03b0*/  IMAD R45, R4, R8, R8 ;  /* 0x00000008042d7224 */ /* 0x000fe200078e0208 */
[----:B------:R-:W-:Y:S01]  /*03c0*/  MOV R37, R29 ;  /* 0x0000001d00257202 */ /* 0x000fe20000000f00 */
[----:B------:R-:W1:Y:S01]  /*03d0*/  LDCU UR8, c[0x0][0x39c] ;  /* 0x00007380ff0877ac */ /* 0x000e620008000800 */
[----:B------:R-:W-:Y:S02]  /*03e0*/  MOV R39, R27 ;  /* 0x0000001b00277202 */ /* 0x000fe40000000f00 */
[----:B------:R-:W-:Y:S01]  /*03f0*/  MOV R41, R25 ;  /* 0x0000001900297202 */ /* 0x000fe20000000f00 */
[----:B------:R-:W2:Y:S01]  /*0400*/  LDCU UR9, c[0x0][0x3a0] ;  /* 0x00007400ff0977ac */ /* 0x000ea20008000800 */
[----:B------:R-:W-:Y:S02]  /*0410*/  MOV R33, R21 ;  /* 0x0000001500217202 */ /* 0x000fe40000000f00 */
[----:B------:R-:W-:-:S02]  /*0420*/  MOV R43, R31 ;  /* 0x0000001f002b7202 */ /* 0x000fc40000000f00 */
[----:B------:R-:W-:Y:S02]  /*0430*/  MOV R35, R23 ;  /* 0x0000001700237202 */ /* 0x000fe40000000f00 */
[----:B------:R-:W-:Y:S01]  /*0440*/  IADD3 R22, PT, PT, -R20, RZ, RZ ;  /* 0x000000ff14167210 */ /* 0x000fe20007ffe1ff */
[----:B0-----:R-:W-:-:S04]  /*0450*/  UIADD3 UR4, UP0, UPT, UR4, 0x8, URZ ;  /* 0x0000000804047890 */ /* 0x001fc8000ff1e0ff */
[----:B------:R-:W-:Y:S02]  /*0460*/  UIADD3.X UR5, UPT, UPT, URZ, UR5, URZ, UP0, !UPT ;  /* 0x00000005ff057290 */ /* 0x000fe400087fe4ff */
[----:B------:R-:W-:-:S04]  /*0470*/  MOV R2, UR4 ;  /* 0x0000000400027c02 */ /* 0x000fc80008000f00 */
[----:B-12---:R-:W-:-:S07]  /*0480*/  MOV R3, UR5 ;  /* 0x0000000500037c02 */ /* 0x006fce0008000f00 */
.L_x_20:
[----:B0-----:R-:W0:Y:S01]  /*0490*/  LDC.64 R16, c[0x0][0x388] ;  /* 0x0000e200ff107b82 */ /* 0x001e220000000a00 */
[----:B------:R-:W-:-:S04]  /*04a0*/  IMAD.WIDE R4, R33, 0x4, R2 ;  /* 0x0000000421047825 */ /* 0x000fc800078e0202 */
[--C-:B------:R-:W-:Y:S01]  /*04b0*/  IMAD.WIDE R6, R41, 0x4, R2.reuse ;  /* 0x0000000429067825 */ /* 0x100fe200078e0202 */
[----:B------:R-:W2:Y:S02]  /*04c0*/  LDG.E R26, desc[UR6][R4.64+-0x8] ;  /* 0xfffff806041a7981 */ /* 0x000ea4000c1e1900 */
[----:B------:R-:W1:Y:S01]  /*04d0*/  LDC R19, c[0x0][0x3a4] ;  /* 0x0000e900ff137b82 */ /* 0x000e620000000800 */
[--C-:B------:R-:W-:Y:S01]  /*04e0*/  IMAD.WIDE R8, R39, 0x4, R2.reuse ;  /* 0x0000000427087825 */ /* 0x100fe200078e0202 */
[----:B------:R-:W2:Y:S03]  /*04f0*/  LDG.E R30, desc[UR6][R6.64+-0x8] ;  /* 0xfffff806061e7981 */ /* 0x000ea6000c1e1900 */
[--C-:B------:R-:W-:Y:S01]  /*0500*/  IMAD.WIDE R10, R37, 0x4, R2.reuse ;  /* 0x00000004250a7825 */ /* 0x100fe200078e0202 */
[----:B------:R-:W3:Y:S03]  /*0510*/  LDG.E R32, desc[UR6][R8.64+-0x8] ;  /* 0xfffff80608207981 */ /* 0x000ee6000c1e1900 */
[--C-:B------:R-:W-:Y:S01]  /*0520*/  IMAD.WIDE R12, R45, 0x4, R2.reuse ;  /* 0x000000042d0c7825 */ /* 0x100fe200078e0202 */
[----:B------:R-:W4:Y:S03]  /*0530*/  LDG.E R34, desc[UR6][R10.64+-0x8] ;  /* 0xfffff8060a227981 */ /* 0x000f26000c1e1900 */
[----:B------:R-:W-:Y:S01]  /*0540*/  IMAD.WIDE R14, R43, 0x4, R2 ;  /* 0x000000042b0e7825 */ /* 0x000fe200078e0202 */
[----:B------:R-:W5:Y:S03]  /*0550*/  LDG.E R18, desc[UR6][R12.64+-0x8] ;  /* 0xfffff8060c127981 */ /* 0x000f66000c1e1900 */
[----:B0-----:R-:W-:Y:S01]  /*0560*/  IMAD.WIDE R16, R35, 0x4, R16 ;  /* 0x0000000423107825 */ /* 0x001fe200078e0210 */
[----:B------:R-:W5:Y:S04]  /*0570*/  LDG.E R36, desc[UR6][R14.64+-0x8] ;  /* 0xfffff8060e247981 */ /* 0x000f68000c1e1900 */
[----:B------:R-:W5:Y:S01]  /*0580*/  LDG.E R24, desc[UR6][R16.64] ;  /* 0x0000000610187981 */ /* 0x000f62000c1e1900 */
[----:B--2---:R-:W-:-:S04]  /*0590*/  FADD R26, R26, R30 ;  /* 0x0000001e1a1a7221 */ /* 0x004fc80000000000 */
[----:B---3--:R-:W-:-:S04]  /*05a0*/  FADD R26, R26, R32 ;  /* 0x000000201a1a7221 */ /* 0x008fc80000000000 */
[----:B----4-:R-:W-:-:S04]  /*05b0*/  FADD R26, R26, R34 ;  /* 0x000000221a1a7221 */ /* 0x010fc80000000000 */
[----:B-----5:R-:W-:-:S04]  /*05c0*/  FADD R18, R26, R18 ;  /* 0x000000121a127221 */ /* 0x020fc80000000000 */
[----:B------:R-:W-:Y:S01]  /*05d0*/  FADD R36, R18, R36 ;  /* 0x0000002412247221 */ /* 0x000fe20000000000 */
[----:B-1----:R-:W-:-:S04]  /*05e0*/  IMAD.WIDE.U32 R18, R19, 0x4, R2 ;  /* 0x0000000413127825 */ /* 0x002fc800078e0002 */
[----:B------:R-:W-:Y:S01]  /*05f0*/  FFMA R24, R36, UR8, R24 ;  /* 0x0000000824187c23 */ /* 0x000fe20008000018 */
[----:B------:R-:W-:-:S04]  /*0600*/  IMAD.WIDE R18, R43, 0x4, R18 ;  /* 0x000000042b127825 */ /* 0x000fc800078e0212 */
[----:B------:R-:W-:-:S05]  /*0610*/  FMUL R30, R24, UR9 ;  /* 0x00000009181e7c20 */ /* 0x000fca0008400000 */
[----:B------:R0:W-:Y:S04]  /*0620*/  STG.E desc[UR6][R18.64+-0x8], R30 ;  /* 0xfffff81e12007986 */ /* 0x0001e8000c101906 */
[----:B------:R-:W2:Y:S04]  /*0630*/  LDG.E R32, desc[UR6][R4.64+-0x4] ;  /* 0xfffffc0604207981 */ /* 0x000ea8000c1e1900 */
[----:B------:R-:W2:Y:S04]  /*0640*/  LDG.E R34, desc[UR6][R6.64+-0x4] ;  /* 0xfffffc0606227981 */ /* 0x000ea8000c1e1900 */
[----:B------:R-:W3:Y:S04]  /*0650*/  LDG.E R36, desc[UR6][R8.64+-0x4] ;  /* 0xfffffc0608247981 */ /* 0x000ee8000c1e1900 */
[----:B------:R-:W4:Y:S04]  /*0660*/  LDG.E R38, desc[UR6][R10.64+-0x4] ;  /* 0xfffffc060a267981 */ /* 0x000f28000c1e1900 */
[----:B------:R-:W5:Y:S04]  /*0670*/  LDG.E R40, desc[UR6][R12.64+-0x4] ;  /* 0xfffffc060c287981 */ /* 0x000f68000c1e1900 */
[----:B------:R-:W5:Y:S04]  /*0680*/  LDG.E R26, desc[UR6][R14.64+-0x4] ;  /* 0xfffffc060e1a7981 */ /* 0x000f68000c1e1900 */
[----:B------:R-:W5:Y:S01]  /*0690*/  LDG.E R24, desc[UR6][R16.64+0x4] ;  /* 0x0000040610187981 */ /* 0x000f62000c1e1900 */
[----:B--2---:R-:W-:-:S04]  /*06a0*/  FADD R32, R32, R34 ;  /* 0x0000002220207221 */ /* 0x004fc80000000000 */
[----:B---3--:R-:W-:-:S04]  /*06b0*/  FADD R32, R32, R36 ;  /* 0x0000002420207221 */ /* 0x008fc80000000000 */
[----:B----4-:R-:W-:-:S04]  /*06c0*/  FADD R32, R32, R38 ;  /* 0x0000002620207221 */ /* 0x010fc80000000000 */
[----:B-----5:R-:W-:-:S04]  /*06d0*/  FADD R32, R32, R40 ;  /* 0x0000002820207221 */ /* 0x020fc80000000000 */
[----:B------:R-:W-:-:S04]  /*06e0*/  FADD R26, R32, R26 ;  /* 0x0000001a201a7221 */ /* 0x000fc80000000000 */
[----:B------:R-:W-:-:S04]  /*06f0*/  FFMA R24, R26, UR8, R24 ;  /* 0x000000081a187c23 */ /* 0x000fc80008000018 */
[----:B0-----:R-:W-:-:S05]  /*0700*/  FMUL R30, R24, UR9 ;  /* 0x00000009181e7c20 */ /* 0x001fca0008400000 */
        /* <DEDUP_REMOVED lines=23> */
[----:B------:R-:W-:-:S04]  /*0880*/  IADD3 R22, PT, PT, R22, 0x4, RZ ;  /* 0x0000000416167810 */ /* 0x000fc80007ffe0ff */
[----:B------:R-:W-:Y:S02]  /*0890*/  ISETP.NE.AND P1, PT, R22, RZ, PT ;  /* 0x000000ff1600720c */ /* 0x000fe40003f25270 */
[----:B------:R-:W-:Y:S02]  /*08a0*/  IADD3 R45, PT, PT, R45, 0x4, RZ ;  /* 0x000000042d2d7810 */ /* 0x000fe40007ffe0ff */
[----:B------:R-:W-:Y:S02]  /*08b0*/  IADD3 R33, PT, PT, R33, 0x4, RZ ;  /* 0x0000000421217810 */ /* 0x000fe40007ffe0ff */
[----:B------:R-:W-:Y:S02]  /*08c0*/  IADD3 R41, PT, PT, R41, 0x4, RZ ;  /* 0x0000000429297810 */ /* 0x000fe40007ffe0ff */
[----:B------:R-:W-:Y:S02]  /*08d0*/  IADD3 R39, PT, PT, R39, 0x4, RZ ;  /* 0x0000000427277810 */ /* 0x000fe40007ffe0ff */
[----:B------:R-:W-:-:S02]  /*08e0*/  IADD3 R37, PT, PT, R37, 0x4, RZ ;  /* 0x0000000425257810 */ /* 0x000fc40007ffe0ff */
[----:B------:R-:W-:Y:S02]  /*08f0*/  IADD3 R35, PT, PT, R35, 0x4, RZ ;  /* 0x0000000423237810 */ /* 0x000fe40007ffe0ff */
[----:B------:R-:W-:Y:S01]  /*0900*/  IADD3 R43, PT, PT, R43, 0x4, RZ ;  /* 0x000000042b2b7810 */ /* 0x000fe20007ffe0ff */
[----:B--2---:R-:W-:-:S04]  /*0910*/  FADD R26, R4, R7 ;  /* 0x00000007041a7221 */ /* 0x004fc80000000000 */
[----:B---3--:R-:W-:-:S04]  /*0920*/  FADD R26, R26, R9 ;  /* 0x000000091a1a7221 */ /* 0x008fc80000000000 */
[----:B----4-:R-:W-:-:S04]  /*0930*/  FADD R26, R26, R11 ;  /* 0x0000000b1a1a7221 */ /* 0x010fc80000000000 */
[----:B-----5:R-:W-:-:S04]  /*0940*/  FADD R26, R26, R13 ;  /* 0x0000000d1a1a7221 */ /* 0x020fc80000000000 */
[----:B------:R-:W-:-:S04]  /*0950*/  FADD R5, R26, R15 ;  /* 0x0000000f1a057221 */ /* 0x000fc80000000000 */
[----:B------:R-:W-:-:S04]  /*0960*/  FFMA R5, R5, UR8, R16 ;  /* 0x0000000805057c23 */ /* 0x000fc80008000010 */
[----:B------:R-:W-:-:S05]  /*0970*/  FMUL R5, R5, UR9 ;  /* 0x0000000905057c20 */ /* 0x000fca0008400000 */
[----:B------:R0:W-:Y:S01]  /*0980*/  STG.E desc[UR6][R18.64+0x4], R5 ;  /* 0x0000040512007986 */ /* 0x0001e2000c101906 */
[----:B------:R-:W-:Y:S05]  /*0990*/  @P1 BRA `(.L_x_20) ;  /* 0xfffffff800bc1947 */ /* 0x000fea000383ffff */
.L_x_19:
[----:B------:R-:W-:Y:S05]  /*09a0*/  @!P0 EXIT ;  /* 0x000000000000894d */ /* 0x000fea0003800000 */
[----:B------:R-:W-:Y:S02]  /*09b0*/  ISETP.NE.AND P0, PT, R28, 0x1, PT ;  /* 0x000000011c00780c */ /* 0x000fe40003f05270 */
[----:B------:R-:W-:-:S04]  /*09c0*/  LOP3.LUT R2, R0, 0x1, RZ, 0xc0, !PT ;  /* 0x0000000100027812 */ /* 0x000fc800078ec0ff */
[----:B------:R-:W-:-:S07]  /*09d0*/  ISETP.NE.U32.AND P1, PT, R2, 0x1, PT ;  /* 0x000000010200780c */ /* 0x000fce0003f25070 */
[----:B------:R-:W-:Y:S06]  /*09e0*/  @!P0 BRA `(.L_x_21) ;  /* 0x0000000000c88947 */ /* 0x000fec0003800000 */
[----:B------:R-:W1:Y:S01]  /*09f0*/  LDC.64 R10, c[0x0][0x380] ;  /* 0x0000e000ff0a7b82 */ /* 0x000e620000000a00 */
[-C--:B------:R-:W-:Y:S01]  /*0a00*/  IADD3 R3, PT, PT, R21, R20.reuse, RZ ;  /* 0x0000001415037210 */ /* 0x080fe20007ffe0ff */
[----:B------:R-:W2:Y:S01]  /*0a10*/  LDCU UR4, c[0x0][0x39c] ;  /* 0x00007380ff0477ac */ /* 0x000ea20008000800 */
[-C--:B0-----:R-:W-:Y:S02]  /*0a20*/  IADD3 R5, PT, PT, R25, R20.reuse, RZ ;  /* 0x0000001419057210 */ /* 0x081fe40007ffe0ff */
[-C--:B------:R-:W-:Y:S01]  /*0a30*/  IADD3 R9, PT, PT, R27, R20.reuse, RZ ;  /* 0x000000141b097210 */ /* 0x080fe20007ffe0ff */
[----:B------:R-:W0:Y:S01]  /*0a40*/  LDCU UR5, c[0x0][0x3a0] ;  /* 0x00007400ff0577ac */ /* 0x000e220008000800 */
[-C--:B------:R-:W-:Y:S01]  /*0a50*/  IADD3 R13, PT, PT, R29, R20.reuse, RZ ;  /* 0x000000141d0d7210 */ /* 0x080fe20007ffe0ff */
[----:B------:R-:W3:Y:S01]  /*0a60*/  LDC.64 R6, c[0x0][0x388] ;  /* 0x0000e200ff067b82 */ /* 0x000ee20000000a00 */
[----:B------:R-:W-:-:S04]  /*0a70*/  IADD3 R17, PT, PT, R23, R20, RZ ;  /* 0x0000001417117210 */ /* 0x000fc80007ffe0ff */
[----:B------:R-:W-:Y:S01]  /*0a80*/  IADD3 R15, PT, PT, R17, R0, RZ ;  /* 0x00000000110f7210 */ /* 0x000fe20007ffe0ff */
[----:B-1----:R-:W-:-:S04]  /*0a90*/  IMAD.WIDE R2, R3, 0x4, R10 ;  /* 0x0000000403027825 */ /* 0x002fc800078e020a */
[--C-:B------:R-:W-:Y:S01]  /*0aa0*/  IMAD.WIDE R4, R5, 0x4, R10.reuse ;  /* 0x0000000405047825 */ /* 0x100fe200078e020a */
[----:B------:R-:W4:Y:S03]  /*0ab0*/  LDG.E R18, desc[UR6][R2.64] ;  /* 0x0000000602127981 */ /* 0x000f26000c1e1900 */
[--C-:B------:R-:W-:Y:S01]  /*0ac0*/  IMAD.WIDE R8, R9, 0x4, R10.reuse ;  /* 0x0000000409087825 */ /* 0x100fe200078e020a */
[----:B------:R-:W4:Y:S03]  /*0ad0*/  LDG.E R33, desc[UR6][R4.64] ;  /* 0x0000000604217981 */ /* 0x000f26000c1e1900 */
[----:B------:R-:W-:Y:S01]  /*0ae0*/  IMAD.WIDE R12, R13, 0x4, R10 ;  /* 0x000000040d0c7825 */ /* 0x000fe200078e020a */
[----:B------:R-:W5:Y:S01]  /*0af0*/  LDG.E R35, desc[UR6][R8.64] ;  /* 0x0000000608237981 */ /* 0x000f62000c1e1900 */
[----:B------:R-:W-:-:S02]  /*0b00*/  IADD3 R19, PT, PT, R31, R20, RZ ;  /* 0x000000141f137210 */ /* 0x000fc40007ffe0ff */
[--C-:B------:R-:W-:Y:S01]  /*0b10*/  IMAD.WIDE R14, R15, 0x4, R10.reuse ;  /* 0x000000040f0e7825 */ /* 0x100fe200078e020a */
[----:B------:R-:W2:Y:S03]  /*0b20*/  LDG.E R37, desc[UR6][R12.64] ;  /* 0x000000060c257981 */ /* 0x000ea6000c1e1900 */
[----:B------:R-:W-:Y:S02]  /*0b30*/  IMAD.WIDE R10, R19, 0x4, R10 ;  /* 0x00000004130a7825 */ /* 0x000fe400078e020a */
[----:B------:R-:W2:Y:S02]  /*0b40*/  LDG.E R19, desc[UR6][R14.64] ;  /* 0x000000060e137981 */ /* 0x000ea4000c1e1900 */
[----:B---3--:R-:W-:Y:S02]  /*0b50*/  IMAD.WIDE R6, R17, 0x4, R6 ;  /* 0x0000000411067825 */ /* 0x008fe400078e0206 */
[----:B------:R-:W3:Y:S04]  /*0b60*/  LDG.E R17, desc[UR6][R10.64] ;  /* 0x000000060a117981 */ /* 0x000ee8000c1e1900 */
[----:B------:R-:W3:Y:S01]  /*0b70*/  LDG.E R16, desc[UR6][R6.64] ;  /* 0x0000000606107981 */ /* 0x000ee2000c1e1900 */
[----:B----4-:R-:W-:-:S04]  /*0b80*/  FADD R18, R18, R33 ;  /* 0x0000002112127221 */ /* 0x010fc80000000000 */
[----:B-----5:R-:W-:-:S04]  /*0b90*/  FADD R18, R18, R35 ;  /* 0x0000002312127221 */ /* 0x020fc80000000000 */
[----:B--2---:R-:W-:-:S04]  /*0ba0*/  FADD R18, R18, R37 ;  /* 0x0000002512127221 */ /* 0x004fc80000000000 */
[----:B------:R-:W-:-:S04]  /*0bb0*/  FADD R18, R18, R19 ;  /* 0x0000001312127221 */ /* 0x000fc80000000000 */
[----:B---3--:R-:W-:-:S04]  /*0bc0*/  FADD R17, R18, R17 ;  /* 0x0000001112117221 */ /* 0x008fc80000000000 */
[----:B------:R-:W-:Y:S01]  /*0bd0*/  FFMA R18, R17, UR4, R16 ;  /* 0x0000000411127c23 */ /* 0x000fe20008000010 */
[----:B------:R-:W-:-:S04]  /*0be0*/  IMAD.WIDE.U32 R16, R0, 0x4, R10 ;  /* 0x0000000400107825 */ /* 0x000fc800078e000a */
        /* <DEDUP_REMOVED lines=17> */
[----:B------:R1:W-:Y:S02]  /*0d00*/  STG.E desc[UR6][R16.64+0x4], R3 ;  /* 0x0000040310007986 */ /* 0x0003e4000c101906 */
.L_x_21:
[----:B------:R-:W-:Y:S05]  /*0d10*/  @P1 EXIT ;  /* 0x000000000000194d */ /* 0x000fea0003800000 */
[----:B-1----:R-:W1:Y:S01]  /*0d20*/  LDC.64 R2, c[0x0][0x380] ;  /* 0x0000e000ff027b82 */ /* 0x002e620000000a00 */
[-C--:B------:R-:W-:Y:S01]  /*0d30*/  IADD3 R7, PT, PT, R21, R20.reuse, RZ ;  /* 0x0000001415077210 */ /* 0x080fe20007ffe0ff */
[----:B------:R-:W2:Y:S01]  /*0d40*/  LDCU UR4, c[0x0][0x39c] ;  /* 0x00007380ff0477ac */ /* 0x000ea20008000800 */
[-C--:B------:R-:W-:Y:S02]  /*0d50*/  IADD3 R9, PT, PT, R25, R20.reuse, RZ ;  /* 0x0000001419097210 */ /* 0x080fe40007ffe0ff */
[-C--:B------:R-:W-:Y:S01]  /*0d60*/  IADD3 R11, PT, PT, R27, R20.reuse, RZ ;  /* 0x000000141b0b7210 */ /* 0x080fe20007ffe0ff */
[----:B------:R-:W3:Y:S02]  /*0d70*/  LDCU UR5, c[0x0][0x3a0] ;  /* 0x00007400ff0577ac */ /* 0x000ee40008000800 */
[----:B0-----:R-:W0:Y:S01]  /*0d80*/  LDC.64 R4, c[0x0][0x388] ;  /* 0x0000e200ff047b82 */ /* 0x001e220000000a00 */
[-C--:B------:R-:W-:Y:S02]  /*0d90*/  IADD3 R23, PT, PT, R23, R20.reuse, RZ ;  /* 0x0000001417177210 */ /* 0x080fe40007ffe0ff */
[----:B------:R-:W-:-:S02]  /*0da0*/  IADD3 R13, PT, PT, R29, R20, RZ ;  /* 0x000000141d0d7210 */ /* 0x000fc40007ffe0ff */
[----:B------:R-:W-:Y:S01]  /*0db0*/  IADD3 R15, PT, PT, R23, R0, RZ ;  /* 0x00000000170f7210 */ /* 0x000fe20007ffe0ff */
[----:B-1----:R-:W-:-:S04]  /*0dc0*/  IMAD.WIDE R6, R7, 0x4, R2 ;  /* 0x0000000407067825 */ /* 0x002fc800078e0202 */
[--C-:B------:R-:W-:Y:S02]  /*0dd0*/  IMAD.WIDE R8, R9, 0x4, R2.reuse ;  /* 0x0000000409087825 */ /* 0x100fe400078e0202 */
[----:B------:R-:W4:Y:S02]  /*0de0*/  LDG.E R6, desc[UR6][R6.64] ;  /* 0x0000000606067981 */ /* 0x000f24000c1e1900 */
[--C-:B------:R-:W-:Y:S02]  /*0df0*/  IMAD.WIDE R10, R11, 0x4, R2.reuse ;  /* 0x000000040b0a7825 */ /* 0x100fe400078e0202 */
[----:B------:R-:W4:Y:S02]  /*0e00*/  LDG.E R9, desc[UR6][R8.64] ;  /* 0x0000000608097981 */ /* 0x000f24000c1e1900 */
[--C-:B------:R-:W-:Y:S02]  /*0e10*/  IMAD.WIDE R12, R13, 0x4, R2.reuse ;  /* 0x000000040d0c7825 */ /* 0x100fe400078e0202 */
[----:B------:R-:W5:Y:S01]  /*0e20*/  LDG.E R11, desc[UR6][R10.64] ;  /* 0x000000060a0b7981 */ /* 0x000f62000c1e1900 */
[----:B------:R-:W-:Y:S01]  /*0e30*/  IADD3 R31, PT, PT, R31, R20, RZ ;  /* 0x000000141f1f7210 */ /* 0x000fe20007ffe0ff */
[----:B------:R-:W-:-:S02]  /*0e40*/  IMAD.WIDE R14, R15, 0x4, R2 ;  /* 0x000000040f0e7825 */ /* 0x000fc400078e0202 */
[----:B------:R-:W2:Y:S02]  /*0e50*/  LDG.E R13, desc[UR6][R12.64] ;  /* 0x000000060c0d7981 */ /* 0x000ea4000c1e1900 */
[----:B------:R-:W-:Y:S02]  /*0e60*/  IMAD.WIDE R2, R31, 0x4, R2 ;  /* 0x000000041f027825 */ /* 0x000fe400078e0202 */
[----:B------:R-:W3:Y:S02]  /*0e70*/  LDG.E R15, desc[UR6][R14.64] ;  /* 0x000000060e0f7981 */ /* 0x000ee4000c1e1900 */
[----:B0-----:R-:W-:Y:S02]  /*0e80*/  IMAD.WIDE R4, R23, 0x4, R4 ;  /* 0x0000000417047825 */ /* 0x001fe400078e0204 */
[----:B------:R-:W3:Y:S04]  /*0e90*/  LDG.E R7, desc[UR6][R2.64] ;  /* 0x0000000602077981 */ /* 0x000ee8000c1e1900 */
[----:B------:R-:W3:Y:S01]  /*0ea0*/  LDG.E R4, desc[UR6][R4.64] ;  /* 0x0000000604047981 */ /* 0x000ee2000c1e1900 */
[----:B----4-:R-:W-:-:S04]  /*0eb0*/  FADD R6, R6, R9 ;  /* 0x0000000906067221 */ /* 0x010fc80000000000 */
[----:B-----5:R-:W-:-:S04]  /*0ec0*/  FADD R6, R6, R11 ;  /* 0x0000000b06067221 */ /* 0x020fc80000000000 */
[----:B--2---:R-:W-:-:S04]  /*0ed0*/  FADD R6, R6, R13 ;  /* 0x0000000d06067221 */ /* 0x004fc80000000000 */
[----:B---3--:R-:W-:-:S04]  /*0ee0*/  FADD R6, R6, R15 ;  /* 0x0000000f06067221 */ /* 0x008fc80000000000 */
[----:B------:R-:W-:-:S04]  /*0ef0*/  FADD R7, R6, R7 ;  /* 0x0000000706077221 */ /* 0x000fc80000000000 */
[----:B------:R-:W-:Y:S01]  /*0f00*/  FFMA R8, R7, UR4, R4 ;  /* 0x0000000407087c23 */ /* 0x000fe20008000004 */
[----:B------:R-:W-:-:S04]  /*0f10*/  IMAD.WIDE.U32 R6, R0, 0x4, R2 ;  /* 0x0000000400067825 */ /* 0x000fc800078e0002 */
[----:B------:R-:W-:-:S05]  /*0f20*/  FMUL R3, R8, UR5 ;  /* 0x0000000508037c20 */ /* 0x000fca0008400000 */
[----:B------:R-:W-:Y:S01]  /*0f30*/  STG.E desc[UR6][R6.64], R3 ;  /* 0x0000000306007986 */ /* 0x000fe2000c101906 */
[----:B------:R-:W-:Y:S05]  /*0f40*/  EXIT ;  /* 0x000000000000794d */ /* 0x000fea0003800000 */
.L_x_22:
        /* <DEDUP_REMOVED lines=11> */
.L_x_24:


//--------------------- .nv.shared.reserved.0     --------------------------
	.section	.nv.shared.reserved.0,"aw",@nobits
	.weak		__nv_reservedSMEM_offset_0_alias
	.size		__nv_reservedSMEM_offset_0_alias, 0, 64
	.other		__nv_reservedSMEM_offset_0_alias,@"STO_CUDA_RESERVED_SHARED STV_DEFAULT"
__nv_reservedSMEM_offset_0_alias:
	.zero		0
	.zero		64


//--------------------- .nv.constant0._Z19applyBoundaryKernelPfiiiii --------------------------
	.section	.nv.constant0._Z19applyBoundaryKernelPfiiiii,"a",@progbits
	.sectionflags	@""
	.align	4
.nv.constant0._Z19applyBoundaryKernelPfiiiii:
	.zero		924


//--------------------- .nv.constant0._Z13diffuseKernelPfS_iiiffi --------------------------
	.section	.nv.constant0._Z13diffuseKernelPfS_iiiffi,"a",@progbits
	.sectionflags	@""
	.align	4
.nv.constant0._Z13diffuseKernelPfS_iiiffi:
	.zero		936


//--------------------- SYMBOLS --------------------------

	.type		.nv.reservedSmem.offset0,@object
	.size		.nv.reservedSmem.offset0,0x4
